//
// Generated by NVIDIA NVVM Compiler
//
// Compiler Build ID: CL-36424714
// Cuda compilation tools, release 13.0, V13.0.88
// Based on NVVM 20.0.0
//

.version 9.0
.target sm_100
.address_size 64

	// .globl	_Z13gather_kernelIfEvPKT_PKlPS0_lllll

.visible .entry _Z13gather_kernelIfEvPKT_PKlPS0_lllll(
	.param .u64 .ptr .align 1 _Z13gather_kernelIfEvPKT_PKlPS0_lllll_param_0,
	.param .u64 .ptr .align 1 _Z13gather_kernelIfEvPKT_PKlPS0_lllll_param_1,
	.param .u64 .ptr .align 1 _Z13gather_kernelIfEvPKT_PKlPS0_lllll_param_2,
	.param .u64 _Z13gather_kernelIfEvPKT_PKlPS0_lllll_param_3,
	.param .u64 _Z13gather_kernelIfEvPKT_PKlPS0_lllll_param_4,
	.param .u64 _Z13gather_kernelIfEvPKT_PKlPS0_lllll_param_5,
	.param .u64 _Z13gather_kernelIfEvPKT_PKlPS0_lllll_param_6,
	.param .u64 _Z13gather_kernelIfEvPKT_PKlPS0_lllll_param_7
)
{
	.reg .pred 	%p<6>;
	.reg .b32 	%r<16>;
	.reg .b32 	%f<2>;
	.reg .b64 	%rd<52>;

	ld.param.u64 	%rd20, [_Z13gather_kernelIfEvPKT_PKlPS0_lllll_param_0];
	ld.param.u64 	%rd25, [_Z13gather_kernelIfEvPKT_PKlPS0_lllll_param_1];
	ld.param.u64 	%rd21, [_Z13gather_kernelIfEvPKT_PKlPS0_lllll_param_2];
	ld.param.u64 	%rd22, [_Z13gather_kernelIfEvPKT_PKlPS0_lllll_param_3];
	ld.param.u64 	%rd26, [_Z13gather_kernelIfEvPKT_PKlPS0_lllll_param_4];
	ld.param.u64 	%rd23, [_Z13gather_kernelIfEvPKT_PKlPS0_lllll_param_5];
	ld.param.s32 	%rd3, [_Z13gather_kernelIfEvPKT_PKlPS0_lllll_param_6];
	ld.param.u64 	%rd24, [_Z13gather_kernelIfEvPKT_PKlPS0_lllll_param_7];
	cvta.to.global.u64 	%rd1, %rd25;
	mov.u32 	%r1, %ctaid.x;
	mov.u32 	%r2, %ntid.x;
	mov.u32 	%r3, %tid.x;
	mad.lo.s32 	%r4, %r1, %r2, %r3;
	cvt.u64.u32 	%rd2, %r4;
	mul.lo.s64 	%rd27, %rd23, %rd26;
	mul.lo.s64 	%rd28, %rd27, %rd3;
	setp.le.s64 	%p1, %rd28, %rd2;
	@%p1 bra 	$L__BB0_14;
	mul.lo.s64 	%rd4, %rd3, %rd23;
	and.b64  	%rd29, %rd4, -4294967296;
	setp.ne.s64 	%p2, %rd29, 0;
	@%p2 bra 	$L__BB0_3;
	cvt.u32.u64 	%r5, %rd4;
	cvt.u32.u64 	%r6, %rd2;
	div.u32 	%r7, %r6, %r5;
	mul.lo.s32 	%r8, %r7, %r5;
	sub.s32 	%r9, %r6, %r8;
	cvt.u64.u32 	%rd47, %r7;
	cvt.u64.u32 	%rd48, %r9;
	bra.uni 	$L__BB0_4;
$L__BB0_3:
	div.s64 	%rd47, %rd2, %rd4;
	mul.lo.s64 	%rd30, %rd47, %rd4;
	sub.s64 	%rd48, %rd2, %rd30;
$L__BB0_4:
	or.b64  	%rd31, %rd48, %rd23;
	and.b64  	%rd32, %rd31, -4294967296;
	setp.ne.s64 	%p3, %rd32, 0;
	@%p3 bra 	$L__BB0_6;
	cvt.u32.u64 	%r10, %rd23;
	cvt.u32.u64 	%r11, %rd48;
	div.u32 	%r12, %r11, %r10;
	cvt.u64.u32 	%rd49, %r12;
	bra.uni 	$L__BB0_7;
$L__BB0_6:
	div.s64 	%rd49, %rd48, %rd23;
$L__BB0_7:
	and.b64  	%rd33, %rd23, -4294967296;
	setp.ne.s64 	%p4, %rd33, 0;
	@%p4 bra 	$L__BB0_9;
	cvt.u32.u64 	%r13, %rd23;
	cvt.u32.u64 	%r14, %rd2;
	rem.u32 	%r15, %r14, %r13;
	cvt.u64.u32 	%rd50, %r15;
	bra.uni 	$L__BB0_10;
$L__BB0_9:
	rem.s64 	%rd50, %rd2, %rd23;
$L__BB0_10:
	setp.ne.s64 	%p5, %rd24, 0;
	@%p5 bra 	$L__BB0_12;
	mad.lo.s64 	%rd37, %rd47, %rd3, %rd49;
	shl.b64 	%rd38, %rd37, 3;
	add.s64 	%rd39, %rd1, %rd38;
	ld.global.u64 	%rd40, [%rd39];
	mad.lo.s64 	%rd51, %rd40, %rd23, %rd50;
	bra.uni 	$L__BB0_13;
$L__BB0_12:
	shl.b64 	%rd34, %rd49, 3;
	add.s64 	%rd35, %rd1, %rd34;
	ld.global.u64 	%rd36, [%rd35];
	mad.lo.s64 	%rd51, %rd47, %rd22, %rd36;
$L__BB0_13:
	cvta.to.global.u64 	%rd41, %rd20;
	shl.b64 	%rd42, %rd51, 2;
	add.s64 	%rd43, %rd41, %rd42;
	ld.global.f32 	%f1, [%rd43];
	cvta.to.global.u64 	%rd44, %rd21;
	shl.b64 	%rd45, %rd2, 2;
	add.s64 	%rd46, %rd44, %rd45;
	st.global.f32 	[%rd46], %f1;
$L__BB0_14:
	ret;

}
	// .globl	_Z13gather_kernelI6__halfEvPKT_PKlPS1_lllll
.visible .entry _Z13gather_kernelI6__halfEvPKT_PKlPS1_lllll(
	.param .u64 .ptr .align 1 _Z13gather_kernelI6__halfEvPKT_PKlPS1_lllll_param_0,
	.param .u64 .ptr .align 1 _Z13gather_kernelI6__halfEvPKT_PKlPS1_lllll_param_1,
	.param .u64 .ptr .align 1 _Z13gather_kernelI6__halfEvPKT_PKlPS1_lllll_param_2,
	.param .u64 _Z13gather_kernelI6__halfEvPKT_PKlPS1_lllll_param_3,
	.param .u64 _Z13gather_kernelI6__halfEvPKT_PKlPS1_lllll_param_4,
	.param .u64 _Z13gather_kernelI6__halfEvPKT_PKlPS1_lllll_param_5,
	.param .u64 _Z13gather_kernelI6__halfEvPKT_PKlPS1_lllll_param_6,
	.param .u64 _Z13gather_kernelI6__halfEvPKT_PKlPS1_lllll_param_7
)
{
	.reg .pred 	%p<6>;
	.reg .b16 	%rs<2>;
	.reg .b32 	%r<16>;
	.reg .b64 	%rd<52>;

	ld.param.u64 	%rd20, [_Z13gather_kernelI6__halfEvPKT_PKlPS1_lllll_param_0];
	ld.param.u64 	%rd25, [_Z13gather_kernelI6__halfEvPKT_PKlPS1_lllll_param_1];
	ld.param.u64 	%rd21, [_Z13gather_kernelI6__halfEvPKT_PKlPS1_lllll_param_2];
	ld.param.u64 	%rd22, [_Z13gather_kernelI6__halfEvPKT_PKlPS1_lllll_param_3];
	ld.param.u64 	%rd26, [_Z13gather_kernelI6__halfEvPKT_PKlPS1_lllll_param_4];
	ld.param.u64 	%rd23, [_Z13gather_kernelI6__halfEvPKT_PKlPS1_lllll_param_5];
	ld.param.s32 	%rd3, [_Z13gather_kernelI6__halfEvPKT_PKlPS1_lllll_param_6];
	ld.param.u64 	%rd24, [_Z13gather_kernelI6__halfEvPKT_PKlPS1_lllll_param_7];
	cvta.to.global.u64 	%rd1, %rd25;
	mov.u32 	%r1, %ctaid.x;
	mov.u32 	%r2, %ntid.x;
	mov.u32 	%r3, %tid.x;
	mad.lo.s32 	%r4, %r1, %r2, %r3;
	cvt.u64.u32 	%rd2, %r4;
	mul.lo.s64 	%rd27, %rd23, %rd26;
	mul.lo.s64 	%rd28, %rd27, %rd3;
	setp.le.s64 	%p1, %rd28, %rd2;
	@%p1 bra 	$L__BB1_14;
	mul.lo.s64 	%rd4, %rd3, %rd23;
	and.b64  	%rd29, %rd4, -4294967296;
	setp.ne.s64 	%p2, %rd29, 0;
	@%p2 bra 	$L__BB1_3;
	cvt.u32.u64 	%r5, %rd4;
	cvt.u32.u64 	%r6, %rd2;
	div.u32 	%r7, %r6, %r5;
	mul.lo.s32 	%r8, %r7, %r5;
	sub.s32 	%r9, %r6, %r8;
	cvt.u64.u32 	%rd47, %r7;
	cvt.u64.u32 	%rd48, %r9;
	bra.uni 	$L__BB1_4;
$L__BB1_3:
	div.s64 	%rd47, %rd2, %rd4;
	mul.lo.s64 	%rd30, %rd47, %rd4;
	sub.s64 	%rd48, %rd2, %rd30;
$L__BB1_4:
	or.b64  	%rd31, %rd48, %rd23;
	and.b64  	%rd32, %rd31, -4294967296;
	setp.ne.s64 	%p3, %rd32, 0;
	@%p3 bra 	$L__BB1_6;
	cvt.u32.u64 	%r10, %rd23;
	cvt.u32.u64 	%r11, %rd48;
	div.u32 	%r12, %r11, %r10;
	cvt.u64.u32 	%rd49, %r12;
	bra.uni 	$L__BB1_7;
$L__BB1_6:
	div.s64 	%rd49, %rd48, %rd23;
$L__BB1_7:
	and.b64  	%rd33, %rd23, -4294967296;
	setp.ne.s64 	%p4, %rd33, 0;
	@%p4 bra 	$L__BB1_9;
	cvt.u32.u64 	%r13, %rd23;
	cvt.u32.u64 	%r14, %rd2;
	rem.u32 	%r15, %r14, %r13;
	cvt.u64.u32 	%rd50, %r15;
	bra.uni 	$L__BB1_10;
$L__BB1_9:
	rem.s64 	%rd50, %rd2, %rd23;
$L__BB1_10:
	setp.ne.s64 	%p5, %rd24, 0;
	@%p5 bra 	$L__BB1_12;
	mad.lo.s64 	%rd37, %rd47, %rd3, %rd49;
	shl.b64 	%rd38, %rd37, 3;
	add.s64 	%rd39, %rd1, %rd38;
	ld.global.u64 	%rd40, [%rd39];
	mad.lo.s64 	%rd51, %rd40, %rd23, %rd50;
	bra.uni 	$L__BB1_13;
$L__BB1_12:
	shl.b64 	%rd34, %rd49, 3;
	add.s64 	%rd35, %rd1, %rd34;
	ld.global.u64 	%rd36, [%rd35];
	mad.lo.s64 	%rd51, %rd47, %rd22, %rd36;
$L__BB1_13:
	cvta.to.global.u64 	%rd41, %rd21;
	shl.b64 	%rd42, %rd2, 1;
	add.s64 	%rd43, %rd41, %rd42;
	cvta.to.global.u64 	%rd44, %rd20;
	shl.b64 	%rd45, %rd51, 1;
	add.s64 	%rd46, %rd44, %rd45;
	ld.global.u16 	%rs1, [%rd46];
	st.global.u16 	[%rd43], %rs1;
$L__BB1_14:
	ret;

}


// ===== COMPILED SASS (sm_100) =====

	.target	sm_100

	.elftype	@"ET_EXEC"


//--------------------- .note.nv.tkinfo           --------------------------
	.section	.note.nv.tkinfo,"",@"SHT_NOTE"
	.sectionflags	@"SHF_NOTE_NV_TKINFO"
	.tkinfo
        /*0018*/ 	.word	0x00000002
        /*0030*/ 	.string	""
        /*0030*/ 	.string	"ptxas"
        /*0030*/ 	.string	"Cuda compilation tools, release 13.0, V13.0.88"
        /*0030*/ 	.string	"Build cuda_13.0.r13.0/compiler.36424714_0"
        /*0030*/ 	.string	"-arch sm_100 -m 64 "



//--------------------- .note.nv.cuinfo           --------------------------
	.section	.note.nv.cuinfo,"",@"SHT_NOTE"
	.sectionflags	@"SHF_NOTE_NV_CUINFO"
        /*0018*/ 	.short	0x0002
        /*001a*/ 	.short	0x0064
        /*001c*/ 	.short	0x0082
	.zero		2


//--------------------- .nv.info                  --------------------------
	.section	.nv.info,"",@"SHT_CUDA_INFO"
	.align	4


	//----- nvinfo : EIATTR_REGCOUNT
	.align		4
        /*0000*/ 	.byte	0x04, 0x2f
        /*0002*/ 	.short	(.L_1 - .L_0)
	.align		4
.L_0:
        /*0004*/ 	.word	index@(_Z13gather_kernelIfEvPKT_PKlPS0_lllll)
        /*0008*/ 	.word	0x00000018


	//----- nvinfo : EIATTR_FRAME_SIZE
	.align		4
.L_1:
        /*000c*/ 	.byte	0x04, 0x11
        /*000e*/ 	.short	(.L_3 - .L_2)
	.align		4
.L_2:
        /*0010*/ 	.word	index@($__internal_3_$__cuda_sm20_rem_s64)
        /*0014*/ 	.word	0x00000000


	//----- nvinfo : EIATTR_FRAME_SIZE
	.align		4
.L_3:
        /*0018*/ 	.byte	0x04, 0x11
        /*001a*/ 	.short	(.L_5 - .L_4)
	.align		4
.L_4:
        /*001c*/ 	.word	index@($__internal_2_$__cuda_sm20_div_s64)
        /*0020*/ 	.word	0x00000000


	//----- nvinfo : EIATTR_FRAME_SIZE
	.align		4
.L_5:
        /*0024*/ 	.byte	0x04, 0x11
        /*0026*/ 	.short	(.L_7 - .L_6)
	.align		4
.L_6:
        /*0028*/ 	.word	index@(_Z13gather_kernelIfEvPKT_PKlPS0_lllll)
        /*002c*/ 	.word	0x00000000


	//----- nvinfo : EIATTR_REGCOUNT
	.align		4
.L_7:
        /*0030*/ 	.byte	0x04, 0x2f
        /*0032*/ 	.short	(.L_9 - .L_8)
	.align		4
.L_8:
        /*0034*/ 	.word	index@(_Z13gather_kernelI6__halfEvPKT_PKlPS1_lllll)
        /*0038*/ 	.word	0x00000018


	//----- nvinfo : EIATTR_FRAME_SIZE
	.align		4
.L_9:
        /*003c*/ 	.byte	0x04, 0x11
        /*003e*/ 	.short	(.L_11 - .L_10)
	.align		4
.L_10:
        /*0040*/ 	.word	index@($__internal_1_$__cuda_sm20_rem_s64)
        /*0044*/ 	.word	0x00000000


	//----- nvinfo : EIATTR_FRAME_SIZE
	.align		4
.L_11:
        /*0048*/ 	.byte	0x04, 0x11
        /*004a*/ 	.short	(.L_13 - .L_12)
	.align		4
.L_12:
        /*004c*/ 	.word	index@($__internal_0_$__cuda_sm20_div_s64)
        /*0050*/ 	.word	0x00000000


	//----- nvinfo : EIATTR_FRAME_SIZE
	.align		4
.L_13:
        /*0054*/ 	.byte	0x04, 0x11
        /*0056*/ 	.short	(.L_15 - .L_14)
	.align		4
.L_14:
        /*0058*/ 	.word	index@(_Z13gather_kernelI6__halfEvPKT_PKlPS1_lllll)
        /*005c*/ 	.word	0x00000000


	//----- nvinfo : EIATTR_MIN_STACK_SIZE
	.align		4
.L_15:
        /*0060*/ 	.byte	0x04, 0x12
        /*0062*/ 	.short	(.L_17 - .L_16)
	.align		4
.L_16:
        /*0064*/ 	.word	index@(_Z13gather_kernelI6__halfEvPKT_PKlPS1_lllll)
        /*0068*/ 	.word	0x00000000


	//----- nvinfo : EIATTR_MIN_STACK_SIZE
	.align		4
.L_17:
        /*006c*/ 	.byte	0x04, 0x12
        /*006e*/ 	.short	(.L_19 - .L_18)
	.align		4
.L_18:
        /*0070*/ 	.word	index@(_Z13gather_kernelIfEvPKT_PKlPS0_lllll)
        /*0074*/ 	.word	0x00000000
.L_19:


//--------------------- .nv.compat                --------------------------
	.section	.nv.compat,"",@"SHT_CUDA_COMPAT_INFO"
	.align	4
        /*0000*/ 	.byte	0x02, 0x09, 0x00, 0x00, 0x02, 0x02, 0x01, 0x00, 0x02, 0x05, 0x05, 0x00, 0x03, 0x07, 0x01, 0x01
        /*0010*/ 	.byte	0x02, 0x03, 0x00, 0x00, 0x02, 0x06, 0x01, 0x00, 0x04, 0x0b, 0x08, 0x00, 0x09, 0x00, 0x00, 0x00
        /*0020*/ 	.byte	0x00, 0x00, 0x00, 0x00


//--------------------- .nv.info._Z13gather_kernelI6__halfEvPKT_PKlPS1_lllll --------------------------
	.section	.nv.info._Z13gather_kernelI6__halfEvPKT_PKlPS1_lllll,"",@"SHT_CUDA_INFO"
	.sectionflags	@""
	.align	4


	//----- nvinfo : EIATTR_CUDA_API_VERSION
	.align		4
        /*0000*/ 	.byte	0x04, 0x37
        /*0002*/ 	.short	(.L_21 - .L_20)
.L_20:
        /*0004*/ 	.word	0x00000082


	//----- nvinfo : EIATTR_KPARAM_INFO
	.align		4
.L_21:
        /*0008*/ 	.byte	0x04, 0x17
        /*000a*/ 	.short	(.L_23 - .L_22)
.L_22:
        /*000c*/ 	.word	0x00000000
        /*0010*/ 	.short	0x0007
        /*0012*/ 	.short	0x0038
        /*0014*/ 	.byte	0x00, 0xf0, 0x21, 0x00


	//----- nvinfo : EIATTR_KPARAM_INFO
	.align		4
.L_23:
        /*0018*/ 	.byte	0x04, 0x17
        /*001a*/ 	.short	(.L_25 - .L_24)
.L_24:
        /*001c*/ 	.word	0x00000000
        /*0020*/ 	.short	0x0006
        /*0022*/ 	.short	0x0030
        /*0024*/ 	.byte	0x00, 0xf0, 0x21, 0x00


	//----- nvinfo : EIATTR_KPARAM_INFO
	.align		4
.L_25:
        /*0028*/ 	.byte	0x04, 0x17
        /*002a*/ 	.short	(.L_27 - .L_26)
.L_26:
        /*002c*/ 	.word	0x00000000
        /*0030*/ 	.short	0x0005
        /*0032*/ 	.short	0x0028
        /*0034*/ 	.byte	0x00, 0xf0, 0x21, 0x00


	//----- nvinfo : EIATTR_KPARAM_INFO
	.align		4
.L_27:
        /*0038*/ 	.byte	0x04, 0x17
        /*003a*/ 	.short	(.L_29 - .L_28)
.L_28:
        /*003c*/ 	.word	0x00000000
        /*0040*/ 	.short	0x0004
        /*0042*/ 	.short	0x0020
        /*0044*/ 	.byte	0x00, 0xf0, 0x21, 0x00


	//----- nvinfo : EIATTR_KPARAM_INFO
	.align		4
.L_29:
        /*0048*/ 	.byte	0x04, 0x17
        /*004a*/ 	.short	(.L_31 - .L_30)
.L_30:
        /*004c*/ 	.word	0x00000000
        /*0050*/ 	.short	0x0003
        /*0052*/ 	.short	0x0018
        /*0054*/ 	.byte	0x00, 0xf0, 0x21, 0x00


	//----- nvinfo : EIATTR_KPARAM_INFO
	.align		4
.L_31:
        /*0058*/ 	.byte	0x04, 0x17
        /*005a*/ 	.short	(.L_33 - .L_32)
.L_32:
        /*005c*/ 	.word	0x00000000
        /*0060*/ 	.short	0x0002
        /*0062*/ 	.short	0x0010
        /*0064*/ 	.byte	0x00, 0xf5, 0x21, 0x00


	//----- nvinfo : EIATTR_KPARAM_INFO
	.align		4
.L_33:
        /*0068*/ 	.byte	0x04, 0x17
        /*006a*/ 	.short	(.L_35 - .L_34)
.L_34:
        /*006c*/ 	.word	0x00000000
        /*0070*/ 	.short	0x0001
        /*0072*/ 	.short	0x0008
        /*0074*/ 	.byte	0x00, 0xf5, 0x21, 0x00


	//----- nvinfo : EIATTR_KPARAM_INFO
	.align		4
.L_35:
        /*0078*/ 	.byte	0x04, 0x17
        /*007a*/ 	.short	(.L_37 - .L_36)
.L_36:
        /*007c*/ 	.word	0x00000000
        /*0080*/ 	.short	0x0000
        /*0082*/ 	.short	0x0000
        /*0084*/ 	.byte	0x00, 0xf5, 0x21, 0x00


	//----- nvinfo : EIATTR_SPARSE_MMA_MASK
	.align		4
.L_37:
        /*0088*/ 	.byte	0x03, 0x50
        /*008a*/ 	.short	0x0000


	//----- nvinfo : EIATTR_MAXREG_COUNT
	.align		4
        /*008c*/ 	.byte	0x03, 0x1b
        /*008e*/ 	.short	0x00ff


	//----- nvinfo : EIATTR_MERCURY_ISA_VERSION
	.align		4
        /*0090*/ 	.byte	0x03, 0x5f
        /*0092*/ 	.short	0x0101


	//----- nvinfo : EIATTR_VRC_CTA_INIT_COUNT
	.align		4
        /*0094*/ 	.byte	0x02, 0x4a
	.zero		1
	.zero		1


	//----- nvinfo : EIATTR_EXIT_INSTR_OFFSETS
	.align		4
        /*0098*/ 	.byte	0x04, 0x1c
        /*009a*/ 	.short	(.L_39 - .L_38)


	//   ....[0]....
.L_38:
        /*009c*/ 	.word	0x00000130


	//   ....[1]....
        /*00a0*/ 	.word	0x00000a50


	//----- nvinfo : EIATTR_CRS_STACK_SIZE
	.align		4
.L_39:
        /*00a4*/ 	.byte	0x04, 0x1e
        /*00a6*/ 	.short	(.L_41 - .L_40)
.L_40:
        /*00a8*/ 	.word	0x00000000


	//----- nvinfo : EIATTR_CBANK_PARAM_SIZE
	.align		4
.L_41:
        /*00ac*/ 	.byte	0x03, 0x19
        /*00ae*/ 	.short	0x0040


	//----- nvinfo : EIATTR_PARAM_CBANK
	.align		4
        /*00b0*/ 	.byte	0x04, 0x0a
        /*00b2*/ 	.short	(.L_43 - .L_42)
	.align		4
.L_42:
        /*00b4*/ 	.word	index@(.nv.constant0._Z13gather_kernelI6__halfEvPKT_PKlPS1_lllll)
        /*00b8*/ 	.short	0x0380
        /*00ba*/ 	.short	0x0040


	//----- nvinfo : EIATTR_SW_WAR
	.align		4
.L_43:
        /*00bc*/ 	.byte	0x04, 0x36
        /*00be*/ 	.short	(.L_45 - .L_44)
.L_44:
        /*00c0*/ 	.word	0x00000008
.L_45:


//--------------------- .nv.info._Z13gather_kernelIfEvPKT_PKlPS0_lllll --------------------------
	.section	.nv.info._Z13gather_kernelIfEvPKT_PKlPS0_lllll,"",@"SHT_CUDA_INFO"
	.sectionflags	@""
	.align	4


	//----- nvinfo : EIATTR_CUDA_API_VERSION
	.align		4
        /*0000*/ 	.byte	0x04, 0x37
        /*0002*/ 	.short	(.L_47 - .L_46)
.L_46:
        /*0004*/ 	.word	0x00000082


	//----- nvinfo : EIATTR_KPARAM_INFO
	.align		4
.L_47:
        /*0008*/ 	.byte	0x04, 0x17
        /*000a*/ 	.short	(.L_49 - .L_48)
.L_48:
        /*000c*/ 	.word	0x00000000
        /*0010*/ 	.short	0x0007
        /*0012*/ 	.short	0x0038
        /*0014*/ 	.byte	0x00, 0xf0, 0x21, 0x00


	//----- nvinfo : EIATTR_KPARAM_INFO
	.align		4
.L_49:
        /*0018*/ 	.byte	0x04, 0x17
        /*001a*/ 	.short	(.L_51 - .L_50)
.L_50:
        /*001c*/ 	.word	0x00000000
        /*0020*/ 	.short	0x0006
        /*0022*/ 	.short	0x0030
        /*0024*/ 	.byte	0x00, 0xf0, 0x21, 0x00


	//----- nvinfo : EIATTR_KPARAM_INFO
	.align		4
.L_51:
        /*0028*/ 	.byte	0x04, 0x17
        /*002a*/ 	.short	(.L_53 - .L_52)
.L_52:
        /*002c*/ 	.word	0x00000000
        /*0030*/ 	.short	0x0005
        /*0032*/ 	.short	0x0028
        /*0034*/ 	.byte	0x00, 0xf0, 0x21, 0x00


	//----- nvinfo : EIATTR_KPARAM_INFO
	.align		4
.L_53:
        /*0038*/ 	.byte	0x04, 0x17
        /*003a*/ 	.short	(.L_55 - .L_54)
.L_54:
        /*003c*/ 	.word	0x00000000
        /*0040*/ 	.short	0x0004
        /*0042*/ 	.short	0x0020
        /*0044*/ 	.byte	0x00, 0xf0, 0x21, 0x00


	//----- nvinfo : EIATTR_KPARAM_INFO
	.align		4
.L_55:
        /*0048*/ 	.byte	0x04, 0x17
        /*004a*/ 	.short	(.L_57 - .L_56)
.L_56:
        /*004c*/ 	.word	0x00000000
        /*0050*/ 	.short	0x0003
        /*0052*/ 	.short	0x0018
        /*0054*/ 	.byte	0x00, 0xf0, 0x21, 0x00


	//----- nvinfo : EIATTR_KPARAM_INFO
	.align		4
.L_57:
        /*0058*/ 	.byte	0x04, 0x17
        /*005a*/ 	.short	(.L_59 - .L_58)
.L_58:
        /*005c*/ 	.word	0x00000000
        /*0060*/ 	.short	0x0002
        /*0062*/ 	.short	0x0010
        /*0064*/ 	.byte	0x00, 0xf5, 0x21, 0x00


	//----- nvinfo : EIATTR_KPARAM_INFO
	.align		4
.L_59:
        /*0068*/ 	.byte	0x04, 0x17
        /*006a*/ 	.short	(.L_61 - .L_60)
.L_60:
        /*006c*/ 	.word	0x00000000
        /*0070*/ 	.short	0x0001
        /*0072*/ 	.short	0x0008
        /*0074*/ 	.byte	0x00, 0xf5, 0x21, 0x00


	//----- nvinfo : EIATTR_KPARAM_INFO
	.align		4
.L_61:
        /*0078*/ 	.byte	0x04, 0x17
        /*007a*/ 	.short	(.L_63 - .L_62)
.L_62:
        /*007c*/ 	.word	0x00000000
        /*0080*/ 	.short	0x0000
        /*0082*/ 	.short	0x0000
        /*0084*/ 	.byte	0x00, 0xf5, 0x21, 0x00


	//----- nvinfo : EIATTR_SPARSE_MMA_MASK
	.align		4
.L_63:
        /*0088*/ 	.byte	0x03, 0x50
        /*008a*/ 	.short	0x0000


	//----- nvinfo : EIATTR_MAXREG_COUNT
	.align		4
        /*008c*/ 	.byte	0x03, 0x1b
        /*008e*/ 	.short	0x00ff


	//----- nvinfo : EIATTR_MERCURY_ISA_VERSION
	.align		4
        /*0090*/ 	.byte	0x03, 0x5f
        /*0092*/ 	.short	0x0101


	//----- nvinfo : EIATTR_VRC_CTA_INIT_COUNT
	.align		4
        /*0094*/ 	.byte	0x02, 0x4a
	.zero		1
	.zero		1


	//----- nvinfo : EIATTR_EXIT_INSTR_OFFSETS
	.align		4
        /*0098*/ 	.byte	0x04, 0x1c
        /*009a*/ 	.short	(.L_65 - .L_64)


	//   ....[0]....
.L_64:
        /*009c*/ 	.word	0x00000130


	//   ....[1]....
        /*00a0*/ 	.word	0x00000a50


	//----- nvinfo : EIATTR_CRS_STACK_SIZE
	.align		4
.L_65:
        /*00a4*/ 	.byte	0x04, 0x1e
        /*00a6*/ 	.short	(.L_67 - .L_66)
.L_66:
        /*00a8*/ 	.word	0x00000000


	//----- nvinfo : EIATTR_CBANK_PARAM_SIZE
	.align		4
.L_67:
        /*00ac*/ 	.byte	0x03, 0x19
        /*00ae*/ 	.short	0x0040


	//----- nvinfo : EIATTR_PARAM_CBANK
	.align		4
        /*00b0*/ 	.byte	0x04, 0x0a
        /*00b2*/ 	.short	(.L_69 - .L_68)
	.align		4
.L_68:
        /*00b4*/ 	.word	index@(.nv.constant0._Z13gather_kernelIfEvPKT_PKlPS0_lllll)
        /*00b8*/ 	.short	0x0380
        /*00ba*/ 	.short	0x0040


	//----- nvinfo : EIATTR_SW_WAR
	.align		4
.L_69:
        /*00bc*/ 	.byte	0x04, 0x36
        /*00be*/ 	.short	(.L_71 - .L_70)
.L_70:
        /*00c0*/ 	.word	0x00000008
.L_71:


//--------------------- .nv.callgraph             --------------------------
	.section	.nv.callgraph,"",@"SHT_CUDA_CALLGRAPH"
	.align	4
	.sectionentsize	8
	.align		4
        /*0000*/ 	.word	0x00000000
	.align		4
        /*0004*/ 	.word	0xffffffff
	.align		4
        /*0008*/ 	.word	0x00000000
	.align		4
        /*000c*/ 	.word	0xfffffffe
	.align		4
        /*0010*/ 	.word	0x00000000
	.align		4
        /*0014*/ 	.word	0xfffffffd
	.align		4
        /*0018*/ 	.word	0x00000000
	.align		4
        /*001c*/ 	.word	0xfffffffc


//--------------------- .text._Z13gather_kernelI6__halfEvPKT_PKlPS1_lllll --------------------------
	.section	.text._Z13gather_kernelI6__halfEvPKT_PKlPS1_lllll,"ax",@progbits
	.align	128
        .global         _Z13gather_kernelI6__halfEvPKT_PKlPS1_lllll
        .type           _Z13gather_kernelI6__halfEvPKT_PKlPS1_lllll,@function
        .size           _Z13gather_kernelI6__halfEvPKT_PKlPS1_lllll,(.L_x_17 - _Z13gather_kernelI6__halfEvPKT_PKlPS1_lllll)
        .other          _Z13gather_kernelI6__halfEvPKT_PKlPS1_lllll,@"STO_CUDA_ENTRY STV_DEFAULT"
_Z13gather_kernelI6__halfEvPKT_PKlPS1_lllll:
.text._Z13gather_kernelI6__halfEvPKT_PKlPS1_lllll:
[----:B------:R-:W-:Y:S01]  /*0000*/  LDC R1, c[0x0][0x37c] ;  /* 0x0000df00ff017b82 */ /* 0x000fe20000000800 */
[----:B------:R-:W0:Y:S01]  /*0010*/  LDCU.128 UR8, c[0x0][0x3a0] ;  /* 0x00007400ff0877ac */ /* 0x000e220008000c00 */
[----:B------:R-:W1:Y:S06]  /*0020*/  S2R R3, SR_TID.X ;  /* 0x0000000000037919 */ /* 0x000e6c0000002100 */
[----:B------:R-:W1:Y:S01]  /*0030*/  S2UR UR12, SR_CTAID.X ;  /* 0x00000000000c79c3 */ /* 0x000e620000002500 */
[----:B------:R-:W2:Y:S07]  /*0040*/  LDCU UR7, c[0x0][0x3b0] ;  /* 0x00007600ff0777ac */ /* 0x000eae0008000800 */
[----:B------:R-:W1:Y:S01]  /*0050*/  LDC R2, c[0x0][0x360] ;  /* 0x0000d800ff027b82 */ /* 0x000e620000000800 */
[----:B0-----:R-:W-:-:S02]  /*0060*/  UIMAD UR6, UR11, UR8, URZ ;  /* 0x000000080b0672a4 */ /* 0x001fc4000f8e02ff */
[----:B------:R-:W-:Y:S02]  /*0070*/  UIMAD.WIDE.U32 UR4, UR10, UR8, URZ ;  /* 0x000000080a0472a5 */ /* 0x000fe4000f8e00ff */
[----:B------:R-:W-:Y:S02]  /*0080*/  UIMAD UR6, UR10, UR9, UR6 ;  /* 0x000000090a0672a4 */ /* 0x000fe4000f8e0206 */
[----:B--2---:R-:W-:Y:S02]  /*0090*/  USHF.R.S32.HI UR8, URZ, 0x1f, UR7 ;  /* 0x0000001fff087899 */ /* 0x004fe40008011407 */
[----:B------:R-:W-:Y:S02]  /*00a0*/  UIADD3 UR5, UPT, UPT, UR5, UR6, URZ ;  /* 0x0000000605057290 */ /* 0x000fe4000fffe0ff */
[----:B------:R-:W-:Y:S02]  /*00b0*/  UIMAD.WIDE.U32 UR14, UR4, UR7, URZ ;  /* 0x00000007040e72a5 */ /* 0x000fe4000f8e00ff */
[----:B------:R-:W-:-:S04]  /*00c0*/  UIMAD UR5, UR5, UR7, URZ ;  /* 0x00000007050572a4 */ /* 0x000fc8000f8e02ff */
[----:B------:R-:W-:Y:S01]  /*00d0*/  UIMAD UR4, UR8, UR4, UR5 ;  /* 0x00000004080472a4 */ /* 0x000fe2000f8e0205 */
[----:B-1----:R-:W-:-:S03]  /*00e0*/  IMAD R2, R2, UR12, R3 ;  /* 0x0000000c02027c24 */ /* 0x002fc6000f8e0203 */
[----:B------:R-:W-:Y:S02]  /*00f0*/  UIADD3 UR4, UPT, UPT, UR15, UR4, URZ ;  /* 0x000000040f047290 */ /* 0x000fe4000fffe0ff */
[----:B------:R-:W-:-:S04]  /*0100*/  ISETP.LT.U32.AND P0, PT, R2, UR14, PT ;  /* 0x0000000e02007c0c */ /* 0x000fc8000bf01070 */
[----:B------:R-:W-:-:S05]  /*0110*/  IMAD.U32 R0, RZ, RZ, UR4 ;  /* 0x00000004ff007e24 */ /* 0x000fca000f8e00ff */
[----:B------:R-:W-:-:S13]  /*0120*/  ISETP.GT.AND.EX P0, PT, R0, RZ, PT, P0 ;  /* 0x000000ff0000720c */ /* 0x000fda0003f04300 */
[----:B------:R-:W-:Y:S05]  /*0130*/  @!P0 EXIT ;  /* 0x000000000000894d */ /* 0x000fea0003800000 */
[----:B------:R-:W-:Y:S02]  /*0140*/  UIMAD UR6, UR8, UR10, URZ ;  /* 0x0000000a080672a4 */ /* 0x000fe4000f8e02ff */
[----:B------:R-:W-:Y:S02]  /*0150*/  UIMAD.WIDE.U32 UR4, UR7, UR10, URZ ;  /* 0x0000000a070472a5 */ /* 0x000fe4000f8e00ff */
[----:B------:R-:W-:-:S04]  /*0160*/  UIMAD UR6, UR7, UR11, UR6 ;  /* 0x0000000b070672a4 */ /* 0x000fc8000f8e0206 */
[----:B------:R-:W-:-:S04]  /*0170*/  UIADD3 UR6, UPT, UPT, UR5, UR6, URZ ;  /* 0x0000000605067290 */ /* 0x000fc8000fffe0ff */
[----:B------:R-:W-:-:S09]  /*0180*/  UISETP.NE.U32.AND UP0, UPT, UR6, URZ, UPT ;  /* 0x000000ff0600728c */ /* 0x000fd2000bf05070 */
[----:B------:R-:W-:Y:S05]  /*0190*/  BRA.U UP0, `(.L_x_0) ;  /* 0x00000001005c7547 */ /* 0x000fea000b800000 */
[----:B------:R-:W0:Y:S01]  /*01a0*/  I2F.U32.RP R0, UR4 ;  /* 0x0000000400007d06 */ /* 0x000e220008209000 */
[----:B------:R-:W-:-:S07]  /*01b0*/  ISETP.NE.U32.AND P2, PT, RZ, UR4, PT ;  /* 0x00000004ff007c0c */ /* 0x000fce000bf45070 */
[----:B0-----:R-:W0:Y:S02]  /*01c0*/  MUFU.RCP R0, R0 ;  /* 0x0000000000007308 */ /* 0x001e240000001000 */
[----:B0-----:R-:W-:Y:S02]  /*01d0*/  VIADD R4, R0, 0xffffffe ;  /* 0x0ffffffe00047836 */ /* 0x001fe40000000000 */
[----:B------:R-:W-:-:S04]  /*01e0*/  IMAD.MOV.U32 R0, RZ, RZ, RZ ;  /* 0x000000ffff007224 */ /* 0x000fc800078e00ff */
[----:B------:R0:W1:Y:S02]  /*01f0*/  F2I.FTZ.U32.TRUNC.NTZ R5, R4 ;  /* 0x0000000400057305 */ /* 0x000064000021f000 */
[----:B0-----:R-:W-:Y:S01]  /*0200*/  IMAD.MOV.U32 R4, RZ, RZ, RZ ;  /* 0x000000ffff047224 */ /* 0x001fe200078e00ff */
[----:B-1----:R-:W-:-:S05]  /*0210*/  IADD3 R7, PT, PT, RZ, -R5, RZ ;  /* 0x80000005ff077210 */ /* 0x002fca0007ffe0ff */
[----:B------:R-:W-:-:S04]  /*0220*/  IMAD R7, R7, UR4, RZ ;  /* 0x0000000407077c24 */ /* 0x000fc8000f8e02ff */
[----:B------:R-:W-:-:S06]  /*0230*/  IMAD.HI.U32 R5, R5, R7, R4 ;  /* 0x0000000705057227 */ /* 0x000fcc00078e0004 */
[----:B------:R-:W-:-:S04]  /*0240*/  IMAD.HI.U32 R4, R5, R2, RZ ;  /* 0x0000000205047227 */ /* 0x000fc800078e00ff */
[----:B------:R-:W-:-:S04]  /*0250*/  IMAD.MOV R5, RZ, RZ, -R4 ;  /* 0x000000ffff057224 */ /* 0x000fc800078e0a04 */
[----:B------:R-:W-:-:S05]  /*0260*/  IMAD R5, R5, UR4, R2 ;  /* 0x0000000405057c24 */ /* 0x000fca000f8e0202 */
[----:B------:R-:W-:-:S13]  /*0270*/  ISETP.GE.U32.AND P0, PT, R5, UR4, PT ;  /* 0x0000000405007c0c */ /* 0x000fda000bf06070 */
[----:B------:R-:W-:Y:S01]  /*0280*/  @P0 IADD3 R5, PT, PT, R5, -UR4, RZ ;  /* 0x8000000405050c10 */ /* 0x000fe2000fffe0ff */
[----:B------:R-:W-:-:S03]  /*0290*/  @P0 VIADD R4, R4, 0x1 ;  /* 0x0000000104040836 */ /* 0x000fc60000000000 */
[----:B------:R-:W-:Y:S01]  /*02a0*/  ISETP.GE.U32.AND P1, PT, R5, UR4, PT ;  /* 0x0000000405007c0c */ /* 0x000fe2000bf26070 */
[----:B------:R-:W-:-:S12]  /*02b0*/  IMAD.MOV.U32 R5, RZ, RZ, RZ ;  /* 0x000000ffff057224 */ /* 0x000fd800078e00ff */
[----:B------:R-:W-:Y:S01]  /*02c0*/  @P1 VIADD R4, R4, 0x1 ;  /* 0x0000000104041836 */ /* 0x000fe20000000000 */
[----:B------:R-:W-:-:S04]  /*02d0*/  @!P2 LOP3.LUT R4, RZ, UR4, RZ, 0x33, !PT ;  /* 0x00000004ff04ac12 */ /* 0x000fc8000f8e33ff */
[----:B------:R-:W-:-:S05]  /*02e0*/  IADD3 R11, PT, PT, -R4, RZ, RZ ;  /* 0x000000ff040b7210 */ /* 0x000fca0007ffe1ff */
[----:B------:R-:W-:Y:S01]  /*02f0*/  IMAD R11, R11, UR4, R2 ;  /* 0x000000040b0b7c24 */ /* 0x000fe2000f8e0202 */
[----:B------:R-:W-:Y:S06]  /*0300*/  BRA `(.L_x_1) ;  /* 0x0000000000447947 */ /* 0x000fec0003800000 */
.L_x_0:
[----:B------:R-:W-:Y:S02]  /*0310*/  HFMA2 R9, -RZ, RZ, 0, 0 ;  /* 0x00000000ff097431 */ /* 0x000fe400000001ff */
[----:B------:R-:W-:Y:S01]  /*0320*/  IMAD.U32 R11, RZ, RZ, UR5 ;  /* 0x00000005ff0b7e24 */ /* 0x000fe2000f8e00ff */
[----:B------:R-:W-:Y:S01]  /*0330*/  MOV R10, UR4 ;  /* 0x00000004000a7c02 */ /* 0x000fe20008000f00 */
[----:B------:R-:W-:Y:S01]  /*0340*/  IMAD.MOV.U32 R11, RZ, RZ, R2 ;  /* 0x000000ffff0b7224 */ /* 0x000fe200078e0002 */
[----:B------:R-:W-:Y:S01]  /*0350*/  MOV R0, 0x380 ;  /* 0x0000038000007802 */ /* 0x000fe20000000f00 */
[----:B------:R-:W-:-:S07]  /*0360*/  IMAD.U32 R8, RZ, RZ, UR6 ;  /* 0x00000006ff087e24 */ /* 0x000fce000f8e00ff */
[----:B------:R-:W-:Y:S05]  /*0370*/  CALL.REL.NOINC `($__internal_0_$__cuda_sm20_div_s64) ;  /* 0x0000000400b87944 */ /* 0x000fea0003c00000 */
[----:B------:R-:W-:Y:S02]  /*0380*/  IADD3 R7, P0, PT, RZ, -R8, RZ ;  /* 0x80000008ff077210 */ /* 0x000fe40007f1e0ff */
[----:B------:R-:W-:-:S03]  /*0390*/  MOV R3, RZ ;  /* 0x000000ff00037202 */ /* 0x000fc60000000f00 */
[----:B------:R-:W-:Y:S02]  /*03a0*/  IMAD.X R0, RZ, RZ, ~R9, P0 ;  /* 0x000000ffff007224 */ /* 0x000fe400000e0e09 */
[----:B------:R-:W-:-:S04]  /*03b0*/  IMAD.WIDE.U32 R4, R7, UR4, R2 ;  /* 0x0000000407047c25 */ /* 0x000fc8000f8e0002 */
[----:B------:R-:W-:Y:S02]  /*03c0*/  IMAD R0, R0, UR4, RZ ;  /* 0x0000000400007c24 */ /* 0x000fe4000f8e02ff */
[----:B------:R-:W-:Y:S01]  /*03d0*/  IMAD.MOV.U32 R11, RZ, RZ, R4 ;  /* 0x000000ffff0b7224 */ /* 0x000fe200078e0004 */
[----:B------:R-:W-:Y:S01]  /*03e0*/  MOV R4, R8 ;  /* 0x0000000800047202 */ /* 0x000fe20000000f00 */
[----:B------:R-:W-:-:S04]  /*03f0*/  IMAD R7, R7, UR6, R0 ;  /* 0x0000000607077c24 */ /* 0x000fc8000f8e0200 */
[----:B------:R-:W-:Y:S02]  /*0400*/  IMAD.IADD R0, R5, 0x1, R7 ;  /* 0x0000000105007824 */ /* 0x000fe400078e0207 */
[----:B------:R-:W-:-:S07]  /*0410*/  IMAD.MOV.U32 R5, RZ, RZ, R9 ;  /* 0x000000ffff057224 */ /* 0x000fce00078e0009 */
.L_x_1:
[----:B------:R-:W0:Y:S01]  /*0420*/  LDCU UR4, c[0x0][0x3ac] ;  /* 0x00007580ff0477ac */ /* 0x000e220008000800 */
[----:B------:R-:W-:Y:S01]  /*0430*/  BSSY.RECONVERGENT B0, `(.L_x_2) ;  /* 0x0000021000007945 */ /* 0x000fe20003800200 */
[----:B0-----:R-:W-:-:S04]  /*0440*/  LOP3.LUT R6, R0, UR4, RZ, 0xfc, !PT ;  /* 0x0000000400067c12 */ /* 0x001fc8000f8efcff */
[----:B------:R-:W-:-:S13]  /*0450*/  ISETP.NE.U32.AND P0, PT, R6, RZ, PT ;  /* 0x000000ff0600720c */ /* 0x000fda0003f05070 */
[----:B------:R-:W-:Y:S05]  /*0460*/  @P0 BRA `(.L_x_3) ;  /* 0x0000000000540947 */ /* 0x000fea0003800000 */
[----:B------:R-:W0:Y:S02]  /*0470*/  LDCU UR4, c[0x0][0x3a8] ;  /* 0x00007500ff0477ac */ /* 0x000e240008000800 */
[----:B0-----:R-:W0:Y:S01]  /*0480*/  I2F.U32.RP R0, UR4 ;  /* 0x0000000400007d06 */ /* 0x001e220008209000 */
[----:B------:R-:W-:-:S07]  /*0490*/  ISETP.NE.U32.AND P2, PT, RZ, UR4, PT ;  /* 0x00000004ff007c0c */ /* 0x000fce000bf45070 */
[----:B0-----:R-:W0:Y:S02]  /*04a0*/  MUFU.RCP R0, R0 ;  /* 0x0000000000007308 */ /* 0x001e240000001000 */
[----:B0-----:R-:W-:-:S06]  /*04b0*/  VIADD R6, R0, 0xffffffe ;  /* 0x0ffffffe00067836 */ /* 0x001fcc0000000000 */
        /* <DEDUP_REMOVED lines=12> */
[----:B------:R-:W-:-:S12]  /*0580*/  HFMA2 R7, -RZ, RZ, 0, 0 ;  /* 0x00000000ff077431 */ /* 0x000fd800000001ff */
[----:B------:R-:W-:Y:S01]  /*0590*/  @P1 VIADD R6, R6, 0x1 ;  /* 0x0000000106061836 */ /* 0x000fe20000000000 */
[----:B------:R-:W-:Y:S01]  /*05a0*/  @!P2 LOP3.LUT R6, RZ, UR4, RZ, 0x33, !PT ;  /* 0x00000004ff06ac12 */ /* 0x000fe2000f8e33ff */
[----:B------:R-:W-:Y:S06]  /*05b0*/  BRA `(.L_x_4) ;  /* 0x0000000000207947 */ /* 0x000fec0003800000 */
.L_x_3:
[----:B------:R-:W0:Y:S01]  /*05c0*/  LDCU.64 UR4, c[0x0][0x3a8] ;  /* 0x00007500ff0477ac */ /* 0x000e220008000a00 */
[----:B------:R-:W-:Y:S02]  /*05d0*/  MOV R9, R0 ;  /* 0x0000000000097202 */ /* 0x000fe40000000f00 */
[----:B------:R-:W-:Y:S01]  /*05e0*/  MOV R0, 0x620 ;  /* 0x0000062000007802 */ /* 0x000fe20000000f00 */
[----:B0-----:R-:W-:Y:S02]  /*05f0*/  IMAD.U32 R10, RZ, RZ, UR4 ;  /* 0x00000004ff0a7e24 */ /* 0x001fe4000f8e00ff */
[----:B------:R-:W-:-:S07]  /*0600*/  IMAD.U32 R8, RZ, RZ, UR5 ;  /* 0x00000005ff087e24 */ /* 0x000fce000f8e00ff */
[----:B------:R-:W-:Y:S05]  /*0610*/  CALL.REL.NOINC `($__internal_0_$__cuda_sm20_div_s64) ;  /* 0x0000000400107944 */ /* 0x000fea0003c00000 */
[----:B------:R-:W-:Y:S02]  /*0620*/  IMAD.MOV.U32 R6, RZ, RZ, R8 ;  /* 0x000000ffff067224 */ /* 0x000fe400078e0008 */
[----:B------:R-:W-:-:S07]  /*0630*/  IMAD.MOV.U32 R7, RZ, RZ, R9 ;  /* 0x000000ffff077224 */ /* 0x000fce00078e0009 */
.L_x_4:
[----:B------:R-:W-:Y:S05]  /*0640*/  BSYNC.RECONVERGENT B0 ;  /* 0x0000000000007941 */ /* 0x000fea0003800200 */
.L_x_2:
[----:B------:R-:W0:Y:S02]  /*0650*/  LDCU UR4, c[0x0][0x3ac] ;  /* 0x00007580ff0477ac */ /* 0x000e240008000800 */
[----:B0-----:R-:W-:-:S09]  /*0660*/  UISETP.NE.U32.AND UP0, UPT, UR4, URZ, UPT ;  /* 0x000000ff0400728c */ /* 0x001fd2000bf05070 */
[----:B------:R-:W-:Y:S05]  /*0670*/  BRA.U UP0, `(.L_x_5) ;  /* 0x0000000100507547 */ /* 0x000fea000b800000 */
[----:B------:R-:W0:Y:S01]  /*0680*/  LDCU UR4, c[0x0][0x3a8] ;  /* 0x00007500ff0477ac */ /* 0x000e220008000800 */
[----:B------:R-:W-:Y:S01]  /*0690*/  IMAD.MOV.U32 R8, RZ, RZ, RZ ;  /* 0x000000ffff087224 */ /* 0x000fe200078e00ff */
[----:B0-----:R-:W0:Y:S01]  /*06a0*/  I2F.U32.RP R10, UR4 ;  /* 0x00000004000a7d06 */ /* 0x001e220008209000 */
[----:B------:R-:W-:-:S07]  /*06b0*/  ISETP.NE.U32.AND P1, PT, RZ, UR4, PT ;  /* 0x00000004ff007c0c */ /* 0x000fce000bf25070 */
[----:B0-----:R-:W0:Y:S02]  /*06c0*/  MUFU.RCP R10, R10 ;  /* 0x0000000a000a7308 */ /* 0x001e240000001000 */
[----:B0-----:R-:W-:-:S06]  /*06d0*/  IADD3 R11, PT, PT, R10, 0xffffffe, RZ ;  /* 0x0ffffffe0a0b7810 */ /* 0x001fcc0007ffe0ff */
[----:B------:R-:W0:Y:S02]  /*06e0*/  F2I.FTZ.U32.TRUNC.NTZ R9, R11 ;  /* 0x0000000b00097305 */ /* 0x000e24000021f000 */
[----:B0-----:R-:W-:-:S04]  /*06f0*/  IMAD.MOV R13, RZ, RZ, -R9 ;  /* 0x000000ffff0d7224 */ /* 0x001fc800078e0a09 */
[----:B------:R-:W-:-:S04]  /*0700*/  IMAD R13, R13, UR4, RZ ;  /* 0x000000040d0d7c24 */ /* 0x000fc8000f8e02ff */
[----:B------:R-:W-:-:S06]  /*0710*/  IMAD.HI.U32 R13, R9, R13, R8 ;  /* 0x0000000d090d7227 */ /* 0x000fcc00078e0008 */
[----:B------:R-:W-:-:S05]  /*0720*/  IMAD.HI.U32 R0, R13, R2, RZ ;  /* 0x000000020d007227 */ /* 0x000fca00078e00ff */
[----:B------:R-:W-:-:S05]  /*0730*/  IADD3 R9, PT, PT, -R0, RZ, RZ ;  /* 0x000000ff00097210 */ /* 0x000fca0007ffe1ff */
[----:B------:R-:W-:Y:S02]  /*0740*/  IMAD R8, R9, UR4, R2 ;  /* 0x0000000409087c24 */ /* 0x000fe4000f8e0202 */
[----:B------:R-:W-:-:S03]  /*0750*/  HFMA2 R9, -RZ, RZ, 0, 0 ;  /* 0x00000000ff097431 */ /* 0x000fc600000001ff */
[----:B------:R-:W-:-:S13]  /*0760*/  ISETP.GE.U32.AND P0, PT, R8, UR4, PT ;  /* 0x0000000408007c0c */ /* 0x000fda000bf06070 */
[----:B------:R-:W-:-:S05]  /*0770*/  @P0 VIADD R8, R8, -UR4 ;  /* 0x8000000408080c36 */ /* 0x000fca0008000000 */
[----:B------:R-:W-:-:S13]  /*0780*/  ISETP.GE.U32.AND P0, PT, R8, UR4, PT ;  /* 0x0000000408007c0c */ /* 0x000fda000bf06070 */
[----:B------:R-:W-:Y:S01]  /*0790*/  @P0 VIADD R8, R8, -UR4 ;  /* 0x8000000408080c36 */ /* 0x000fe20008000000 */
[----:B------:R-:W-:Y:S01]  /*07a0*/  @!P1 LOP3.LUT R8, RZ, UR4, RZ, 0x33, !PT ;  /* 0x00000004ff089c12 */ /* 0x000fe2000f8e33ff */
[----:B------:R-:W-:Y:S06]  /*07b0*/  BRA `(.L_x_6) ;  /* 0x0000000000107947 */ /* 0x000fec0003800000 */
.L_x_5:
[----:B------:R-:W-:-:S07]  /*07c0*/  MOV R0, 0x7e0 ;  /* 0x000007e000007802 */ /* 0x000fce0000000f00 */
[----:B------:R-:W-:Y:S05]  /*07d0*/  CALL.REL.NOINC `($__internal_1_$__cuda_sm20_rem_s64) ;  /* 0x0000000400f07944 */ /* 0x000fea0003c00000 */
[----:B------:R-:W-:Y:S02]  /*07e0*/  IMAD.MOV.U32 R8, RZ, RZ, R10 ;  /* 0x000000ffff087224 */ /* 0x000fe400078e000a */
[----:B------:R-:W-:-:S07]  /*07f0*/  IMAD.MOV.U32 R9, RZ, RZ, R11 ;  /* 0x000000ffff097224 */ /* 0x000fce00078e000b */
.L_x_6:
[----:B------:R-:W0:Y:S01]  /*0800*/  LDCU.64 UR4, c[0x0][0x3b8] ;  /* 0x00007700ff0477ac */ /* 0x000e220008000a00 */
[----:B------:R-:W1:Y:S01]  /*0810*/  LDCU.64 UR6, c[0x0][0x388] ;  /* 0x00007100ff0677ac */ /* 0x000e620008000a00 */
[----:B0-----:R-:W-:-:S04]  /*0820*/  ISETP.NE.U32.AND P0, PT, RZ, UR4, PT ;  /* 0x00000004ff007c0c */ /* 0x001fc8000bf05070 */
[----:B------:R-:W-:Y:S01]  /*0830*/  ISETP.NE.AND.EX P0, PT, RZ, UR5, PT, P0 ;  /* 0x00000005ff007c0c */ /* 0x000fe2000bf05300 */
[----:B------:R-:W0:-:S12]  /*0840*/  LDCU.64 UR4, c[0x0][0x358] ;  /* 0x00006b00ff0477ac */ /* 0x000e180008000a00 */
[----:B------:R-:W2:Y:S01]  /*0850*/  @!P0 LDC R13, c[0x0][0x3b0] ;  /* 0x0000ec00ff0d8b82 */ /* 0x000ea20000000800 */
[----:B------:R-:W-:Y:S01]  /*0860*/  @!P0 MOV R10, R6 ;  /* 0x00000006000a8202 */ /* 0x000fe20000000f00 */
[----:B------:R-:W-:Y:S01]  /*0870*/  @!P0 IMAD.MOV.U32 R11, RZ, RZ, R7 ;  /* 0x000000ffff0b8224 */ /* 0x000fe200078e0007 */
[----:B-1----:R-:W-:-:S04]  /*0880*/  @P0 LEA R14, P2, R6, UR6, 0x3 ;  /* 0x00000006060e0c11 */ /* 0x002fc8000f8418ff */
[----:B------:R-:W-:Y:S01]  /*0890*/  @P0 LEA.HI.X R15, R6, UR7, R7, 0x3, P2 ;  /* 0x00000007060f0c11 */ /* 0x000fe200090f1c07 */
[----:B------:R-:W1:Y:S08]  /*08a0*/  @!P0 LDC.64 R18, c[0x0][0x3a8] ;  /* 0x0000ea00ff128b82 */ /* 0x000e700000000a00 */
[----:B------:R-:W3:Y:S01]  /*08b0*/  @P0 LDC.64 R16, c[0x0][0x398] ;  /* 0x0000e600ff100b82 */ /* 0x000ee20000000a00 */
[----:B--2---:R-:W-:-:S02]  /*08c0*/  @!P0 IMAD R3, R5, R13, RZ ;  /* 0x0000000d05038224 */ /* 0x004fc400078e02ff */
[----:B------:R-:W-:-:S04]  /*08d0*/  @!P0 IMAD.WIDE.U32 R10, R4, R13, R10 ;  /* 0x0000000d040a8225 */ /* 0x000fc800078e000a */
[----:B------:R-:W-:Y:S01]  /*08e0*/  @!P0 IMAD R3, R4, UR8, R3 ;  /* 0x0000000804038c24 */ /* 0x000fe2000f8e0203 */
[----:B------:R-:W-:-:S03]  /*08f0*/  @!P0 LEA R12, P1, R10, UR6, 0x3 ;  /* 0x000000060a0c8c11 */ /* 0x000fc6000f8218ff */
[----:B------:R-:W-:-:S05]  /*0900*/  @!P0 IMAD.IADD R3, R11, 0x1, R3 ;  /* 0x000000010b038824 */ /* 0x000fca00078e0203 */
[----:B------:R-:W-:Y:S01]  /*0910*/  @!P0 LEA.HI.X R13, R10, UR7, R3, 0x3, P1 ;  /* 0x000000070a0d8c11 */ /* 0x000fe200088f1c03 */
[----:B------:R-:W2:Y:S01]  /*0920*/  LDCU.64 UR6, c[0x0][0x380] ;  /* 0x00007000ff0677ac */ /* 0x000ea20008000a00 */
[----:B0-----:R-:W3:Y:S04]  /*0930*/  @P0 LDG.E.64 R10, desc[UR4][R14.64] ;  /* 0x000000040e0a0981 */ /* 0x001ee8000c1e1b00 */
[----:B------:R-:W1:Y:S02]  /*0940*/  @!P0 LDG.E.64 R6, desc[UR4][R12.64] ;  /* 0x000000040c068981 */ /* 0x000e64000c1e1b00 */
[----:B-1----:R-:W-:Y:S02]  /*0950*/  @!P0 IMAD R0, R7, R18, RZ ;  /* 0x0000001207008224 */ /* 0x002fe400078e02ff */
[----:B---3--:R-:W-:-:S04]  /*0960*/  @P0 IMAD.WIDE.U32 R10, R4, R16, R10 ;  /* 0x00000010040a0225 */ /* 0x008fc800078e000a */
[C---:B------:R-:W-:Y:S02]  /*0970*/  @!P0 IMAD R3, R6.reuse, R19, R0 ;  /* 0x0000001306038224 */ /* 0x040fe400078e0200 */
[----:B------:R-:W-:Y:S02]  /*0980*/  @P0 IMAD R0, R5, R16, RZ ;  /* 0x0000001005000224 */ /* 0x000fe400078e02ff */
[----:B------:R-:W-:-:S04]  /*0990*/  @!P0 IMAD.WIDE.U32 R8, R6, R18, R8 ;  /* 0x0000001206088225 */ /* 0x000fc800078e0008 */
[----:B------:R-:W-:Y:S02]  /*09a0*/  @P0 IMAD R5, R4, R17, R0 ;  /* 0x0000001104050224 */ /* 0x000fe400078e0200 */
[----:B------:R-:W-:Y:S01]  /*09b0*/  @P0 IMAD.MOV.U32 R8, RZ, RZ, R10 ;  /* 0x000000ffff080224 */ /* 0x000fe200078e000a */
[----:B------:R-:W-:Y:S01]  /*09c0*/  @!P0 IADD3 R3, PT, PT, R9, R3, RZ ;  /* 0x0000000309038210 */ /* 0x000fe20007ffe0ff */
[----:B------:R-:W-:-:S03]  /*09d0*/  @P0 IMAD.IADD R3, R11, 0x1, R5 ;  /* 0x000000010b030824 */ /* 0x000fc600078e0205 */
[----:B--2---:R-:W-:-:S04]  /*09e0*/  LEA R4, P0, R8, UR6, 0x1 ;  /* 0x0000000608047c11 */ /* 0x004fc8000f8008ff */
[----:B------:R-:W-:Y:S01]  /*09f0*/  LEA.HI.X R5, R8, UR7, R3, 0x1, P0 ;  /* 0x0000000708057c11 */ /* 0x000fe200080f0c03 */
[----:B------:R-:W0:Y:S05]  /*0a00*/  LDCU.64 UR6, c[0x0][0x390] ;  /* 0x00007200ff0677ac */ /* 0x000e2a0008000a00 */
[----:B------:R-:W2:Y:S01]  /*0a10*/  LDG.E.U16 R5, desc[UR4][R4.64] ;  /* 0x0000000404057981 */ /* 0x000ea2000c1e1500 */
[----:B0-----:R-:W-:-:S04]  /*0a20*/  LEA R6, P0, R2, UR6, 0x1 ;  /* 0x0000000602067c11 */ /* 0x001fc8000f8008ff */
[----:B------:R-:W-:-:S05]  /*0a30*/  LEA.HI.X R7, R2, UR7, RZ, 0x1, P0 ;  /* 0x0000000702077c11 */ /* 0x000fca00080f0cff */
[----:B--2---:R-:W-:Y:S01]  /*0a40*/  STG.E.U16 desc[UR4][R6.64], R5 ;  /* 0x0000000506007986 */ /* 0x004fe2000c101504 */
[----:B------:R-:W-:Y:S05]  /*0a50*/  EXIT ;  /* 0x000000000000794d */ /* 0x000fea0003800000 */
        .weak           $__internal_0_$__cuda_sm20_div_s64
        .type           $__internal_0_$__cuda_sm20_div_s64,@function
        .size           $__internal_0_$__cuda_sm20_div_s64,($__internal_1_$__cuda_sm20_rem_s64 - $__internal_0_$__cuda_sm20_div_s64)
$__internal_0_$__cuda_sm20_div_s64:
[----:B------:R-:W-:Y:S02]  /*0a60*/  IADD3 R7, P1, PT, RZ, -R10, RZ ;  /* 0x8000000aff077210 */ /* 0x000fe40007f3e0ff */
[----:B------:R-:W-:Y:S02]  /*0a70*/  ISETP.GE.AND P0, PT, R8, RZ, PT ;  /* 0x000000ff0800720c */ /* 0x000fe40003f06270 */
[----:B------:R-:W-:Y:S02]  /*0a80*/  IADD3.X R13, PT, PT, RZ, ~R8, RZ, P1, !PT ;  /* 0x80000008ff0d7210 */ /* 0x000fe40000ffe4ff */
[----:B------:R-:W-:Y:S02]  /*0a90*/  SEL R6, R7, R10, !P0 ;  /* 0x0000000a07067207 */ /* 0x000fe40004000000 */
[----:B------:R-:W-:Y:S02]  /*0aa0*/  SEL R7, R13, R8, !P0 ;  /* 0x000000080d077207 */ /* 0x000fe40004000000 */
[----:B------:R-:W-:-:S02]  /*0ab0*/  ISETP.GE.AND P3, PT, R9, RZ, PT ;  /* 0x000000ff0900720c */ /* 0x000fc40003f66270 */
[----:B------:R-:W0:Y:S08]  /*0ac0*/  I2F.U64.RP R16, R6 ;  /* 0x0000000600107312 */ /* 0x000e300000309000 */
[----:B0-----:R-:W0:Y:S02]  /*0ad0*/  MUFU.RCP R16, R16 ;  /* 0x0000001000107308 */ /* 0x001e240000001000 */
[----:B0-----:R-:W-:-:S06]  /*0ae0*/  VIADD R12, R16, 0x1ffffffe ;  /* 0x1ffffffe100c7836 */ /* 0x001fcc0000000000 */
[----:B------:R-:W0:Y:S02]  /*0af0*/  F2I.U64.TRUNC R12, R12 ;  /* 0x0000000c000c7311 */ /* 0x000e24000020d800 */
[----:B0-----:R-:W-:-:S04]  /*0b00*/  IMAD.WIDE.U32 R14, R12, R6, RZ ;  /* 0x000000060c0e7225 */ /* 0x001fc800078e00ff */
[----:B------:R-:W-:Y:S01]  /*0b10*/  IMAD R15, R12, R7, R15 ;  /* 0x000000070c0f7224 */ /* 0x000fe200078e020f */
[----:B------:R-:W-:-:S03]  /*0b20*/  IADD3 R17, P0, PT, RZ, -R14, RZ ;  /* 0x8000000eff117210 */ /* 0x000fc60007f1e0ff */
[----:B------:R-:W-:Y:S02]  /*0b30*/  IMAD R15, R13, R6, R15 ;  /* 0x000000060d0f7224 */ /* 0x000fe400078e020f */
[----:B------:R-:W-:-:S04]  /*0b40*/  IMAD.HI.U32 R14, R12, R17, RZ ;  /* 0x000000110c0e7227 */ /* 0x000fc800078e00ff */
[----:B------:R-:W-:Y:S01]  /*0b50*/  IMAD.X R19, RZ, RZ, ~R15, P0 ;  /* 0x000000ffff137224 */ /* 0x000fe200000e0e0f */
[----:B------:R-:W-:-:S03]  /*0b60*/  MOV R15, R12 ;  /* 0x0000000c000f7202 */ /* 0x000fc60000000f00 */
[-C--:B------:R-:W-:Y:S02]  /*0b70*/  IMAD R21, R13, R19.reuse, RZ ;  /* 0x000000130d157224 */ /* 0x080fe400078e02ff */
[----:B------:R-:W-:-:S04]  /*0b80*/  IMAD.WIDE.U32 R14, P0, R12, R19, R14 ;  /* 0x000000130c0e7225 */ /* 0x000fc8000780000e */
[----:B------:R-:W-:-:S04]  /*0b90*/  IMAD.HI.U32 R19, R13, R19, RZ ;  /* 0x000000130d137227 */ /* 0x000fc800078e00ff */
[----:B------:R-:W-:-:S05]  /*0ba0*/  IMAD.HI.U32 R14, P1, R13, R17, R14 ;  /* 0x000000110d0e7227 */ /* 0x000fca000782000e */
[----:B------:R-:W-:Y:S01]  /*0bb0*/  IADD3 R15, P2, PT, R21, R14, RZ ;  /* 0x0000000e150f7210 */ /* 0x000fe20007f5e0ff */
[----:B------:R-:W-:-:S04]  /*0bc0*/  IMAD.X R14, R19, 0x1, R13, P0 ;  /* 0x00000001130e7824 */ /* 0x000fc800000e060d */
[----:B------:R-:W-:Y:S01]  /*0bd0*/  IMAD.WIDE.U32 R12, R15, R6, RZ ;  /* 0x000000060f0c7225 */ /* 0x000fe200078e00ff */
[----:B------:R-:W-:-:S03]  /*0be0*/  IADD3.X R17, PT, PT, RZ, RZ, R14, P2, P1 ;  /* 0x000000ffff117210 */ /* 0x000fc600017e240e */
[----:B------:R-:W-:Y:S01]  /*0bf0*/  IMAD R13, R15, R7, R13 ;  /* 0x000000070f0d7224 */ /* 0x000fe200078e020d */
[----:B------:R-:W-:Y:S02]  /*0c00*/  IADD3 R19, P0, PT, RZ, -R12, RZ ;  /* 0x8000000cff137210 */ /* 0x000fe40007f1e0ff */
[----:B------:R-:W-:Y:S01]  /*0c10*/  IADD3 R12, P4, PT, RZ, -R11, RZ ;  /* 0x8000000bff0c7210 */ /* 0x000fe20007f9e0ff */
[----:B------:R-:W-:Y:S02]  /*0c20*/  IMAD R13, R17, R6, R13 ;  /* 0x00000006110d7224 */ /* 0x000fe400078e020d */
[----:B------:R-:W-:Y:S01]  /*0c30*/  IMAD.HI.U32 R14, R15, R19, RZ ;  /* 0x000000130f0e7227 */ /* 0x000fe200078e00ff */
[----:B------:R-:W-:Y:S02]  /*0c40*/  SEL R11, R12, R11, !P3 ;  /* 0x0000000b0c0b7207 */ /* 0x000fe40005800000 */
[----:B------:R-:W-:Y:S01]  /*0c50*/  IADD3.X R16, PT, PT, RZ, ~R13, RZ, P0, !PT ;  /* 0x8000000dff107210 */ /* 0x000fe200007fe4ff */
[----:B------:R-:W-:-:S04]  /*0c60*/  IMAD.X R12, RZ, RZ, ~R9, P4 ;  /* 0x000000ffff0c7224 */ /* 0x000fc800020e0e09 */
[----:B------:R-:W-:Y:S01]  /*0c70*/  IMAD.WIDE.U32 R14, P0, R15, R16, R14 ;  /* 0x000000100f0e7225 */ /* 0x000fe2000780000e */
[-C--:B------:R-:W-:Y:S02]  /*0c80*/  SEL R12, R12, R9.reuse, !P3 ;  /* 0x000000090c0c7207 */ /* 0x080fe40005800000 */
[----:B------:R-:W-:Y:S01]  /*0c90*/  LOP3.LUT R9, R8, R9, RZ, 0x3c, !PT ;  /* 0x0000000908097212 */ /* 0x000fe200078e3cff */
[----:B------:R-:W-:-:S04]  /*0ca0*/  IMAD.HI.U32 R13, P1, R17, R19, R14 ;  /* 0x00000013110d7227 */ /* 0x000fc8000782000e */
[CC--:B------:R-:W-:Y:S02]  /*0cb0*/  IMAD R14, R17.reuse, R16.reuse, RZ ;  /* 0x00000010110e7224 */ /* 0x0c0fe400078e02ff */
[----:B------:R-:W-:-:S03]  /*0cc0*/  IMAD.HI.U32 R16, R17, R16, RZ ;  /* 0x0000001011107227 */ /* 0x000fc600078e00ff */
[----:B------:R-:W-:Y:S01]  /*0cd0*/  IADD3 R13, P2, PT, R14, R13, RZ ;  /* 0x0000000d0e0d7210 */ /* 0x000fe20007f5e0ff */
[----:B------:R-:W-:Y:S01]  /*0ce0*/  IMAD.MOV.U32 R15, RZ, RZ, RZ ;  /* 0x000000ffff0f7224 */ /* 0x000fe200078e00ff */
[----:B------:R-:W-:-:S03]  /*0cf0*/  IADD3.X R17, PT, PT, R16, R17, RZ, P0, !PT ;  /* 0x0000001110117210 */ /* 0x000fc600007fe4ff */
[----:B------:R-:W-:Y:S01]  /*0d00*/  IMAD.HI.U32 R14, R13, R11, RZ ;  /* 0x0000000b0d0e7227 */ /* 0x000fe200078e00ff */
[----:B------:R-:W-:-:S03]  /*0d10*/  IADD3.X R17, PT, PT, RZ, RZ, R17, P2, P1 ;  /* 0x000000ffff117210 */ /* 0x000fc600017e2411 */
[----:B------:R-:W-:-:S04]  /*0d20*/  IMAD.WIDE.U32 R14, R13, R12, R14 ;  /* 0x0000000c0d0e7225 */ /* 0x000fc800078e000e */
[C---:B------:R-:W-:Y:S02]  /*0d30*/  IMAD R19, R17.reuse, R12, RZ ;  /* 0x0000000c11137224 */ /* 0x040fe400078e02ff */
[----:B------:R-:W-:-:S04]  /*0d40*/  IMAD.HI.U32 R14, P0, R17, R11, R14 ;  /* 0x0000000b110e7227 */ /* 0x000fc8000780000e */
[----:B------:R-:W-:Y:S01]  /*0d50*/  IMAD.HI.U32 R13, R17, R12, RZ ;  /* 0x0000000c110d7227 */ /* 0x000fe200078e00ff */
[----:B------:R-:W-:-:S04]  /*0d60*/  IADD3 R17, P1, PT, R19, R14, RZ ;  /* 0x0000000e13117210 */ /* 0x000fc80007f3e0ff */
[----:B------:R-:W-:Y:S01]  /*0d70*/  IADD3.X R13, PT, PT, R13, RZ, RZ, P0, !PT ;  /* 0x000000ff0d0d7210 */ /* 0x000fe200007fe4ff */
[----:B------:R-:W-:-:S04]  /*0d80*/  IMAD.WIDE.U32 R14, R17, R6, RZ ;  /* 0x00000006110e7225 */ /* 0x000fc800078e00ff */
[----:B------:R-:W-:Y:S01]  /*0d90*/  IMAD.X R13, RZ, RZ, R13, P1 ;  /* 0x000000ffff0d7224 */ /* 0x000fe200008e060d */
[----:B------:R-:W-:Y:S01]  /*0da0*/  IADD3 R19, P1, PT, -R14, R11, RZ ;  /* 0x0000000b0e137210 */ /* 0x000fe20007f3e1ff */
[----:B------:R-:W-:-:S03]  /*0db0*/  IMAD R15, R17, R7, R15 ;  /* 0x00000007110f7224 */ /* 0x000fc600078e020f */
[-C--:B------:R-:W-:Y:S01]  /*0dc0*/  ISETP.GE.U32.AND P0, PT, R19, R6.reuse, PT ;  /* 0x000000061300720c */ /* 0x080fe20003f06070 */
[----:B------:R-:W-:-:S05]  /*0dd0*/  IMAD R15, R13, R6, R15 ;  /* 0x000000060d0f7224 */ /* 0x000fca00078e020f */
[----:B------:R-:W-:Y:S02]  /*0de0*/  IADD3.X R21, PT, PT, ~R15, R12, RZ, P1, !PT ;  /* 0x0000000c0f157210 */ /* 0x000fe40000ffe5ff */
[----:B------:R-:W-:Y:S02]  /*0df0*/  IADD3 R11, P1, PT, R19, -R6, RZ ;  /* 0x80000006130b7210 */ /* 0x000fe40007f3e0ff */
[----:B------:R-:W-:Y:S02]  /*0e00*/  ISETP.GE.U32.AND.EX P0, PT, R21, R7, PT, P0 ;  /* 0x000000071500720c */ /* 0x000fe40003f06100 */
[----:B------:R-:W-:Y:S01]  /*0e10*/  IADD3 R12, P2, PT, R17, 0x1, RZ ;  /* 0x00000001110c7810 */ /* 0x000fe20007f5e0ff */
[----:B------:R-:W-:Y:S01]  /*0e20*/  IMAD.X R15, R21, 0x1, ~R7, P1 ;  /* 0x00000001150f7824 */ /* 0x000fe200008e0e07 */
[----:B------:R-:W-:Y:S02]  /*0e30*/  SEL R11, R11, R19, P0 ;  /* 0x000000130b0b7207 */ /* 0x000fe40000000000 */
[----:B------:R-:W-:-:S02]  /*0e40*/  IADD3.X R14, PT, PT, RZ, R13, RZ, P2, !PT ;  /* 0x0000000dff0e7210 */ /* 0x000fc400017fe4ff */
[----:B------:R-:W-:Y:S02]  /*0e50*/  SEL R17, R12, R17, P0 ;  /* 0x000000110c117207 */ /* 0x000fe40000000000 */
[----:B------:R-:W-:Y:S02]  /*0e60*/  SEL R15, R15, R21, P0 ;  /* 0x000000150f0f7207 */ /* 0x000fe40000000000 */
[----:B------:R-:W-:Y:S02]  /*0e70*/  ISETP.GE.U32.AND P1, PT, R11, R6, PT ;  /* 0x000000060b00720c */ /* 0x000fe40003f26070 */
[----:B------:R-:W-:Y:S02]  /*0e80*/  SEL R12, R14, R13, P0 ;  /* 0x0000000d0e0c7207 */ /* 0x000fe40000000000 */
[----:B------:R-:W-:Y:S02]  /*0e90*/  IADD3 R6, P2, PT, R17, 0x1, RZ ;  /* 0x0000000111067810 */ /* 0x000fe40007f5e0ff */
[----:B------:R-:W-:-:S02]  /*0ea0*/  ISETP.GE.U32.AND.EX P0, PT, R15, R7, PT, P1 ;  /* 0x000000070f00720c */ /* 0x000fc40003f06110 */
[----:B------:R-:W-:Y:S01]  /*0eb0*/  ISETP.GE.AND P1, PT, R9, RZ, PT ;  /* 0x000000ff0900720c */ /* 0x000fe20003f26270 */
[----:B------:R-:W-:Y:S01]  /*0ec0*/  IMAD.X R7, RZ, RZ, R12, P2 ;  /* 0x000000ffff077224 */ /* 0x000fe200010e060c */
[----:B------:R-:W-:-:S04]  /*0ed0*/  SEL R6, R6, R17, P0 ;  /* 0x0000001106067207 */ /* 0x000fc80000000000 */
[----:B------:R-:W-:Y:S02]  /*0ee0*/  SEL R7, R7, R12, P0 ;  /* 0x0000000c07077207 */ /* 0x000fe40000000000 */
[-C--:B------:R-:W-:Y:S02]  /*0ef0*/  IADD3 R11, P2, PT, RZ, -R6.reuse, RZ ;  /* 0x80000006ff0b7210 */ /* 0x080fe40007f5e0ff */
[----:B------:R-:W-:Y:S02]  /*0f00*/  ISETP.NE.U32.AND P0, PT, R10, RZ, PT ;  /* 0x000000ff0a00720c */ /* 0x000fe40003f05070 */
[-C--:B------:R-:W-:Y:S02]  /*0f10*/  IADD3.X R10, PT, PT, RZ, ~R7.reuse, RZ, P2, !PT ;  /* 0x80000007ff0a7210 */ /* 0x080fe400017fe4ff */
[----:B------:R-:W-:Y:S02]  /*0f20*/  ISETP.NE.AND.EX P0, PT, R8, RZ, PT, P0 ;  /* 0x000000ff0800720c */ /* 0x000fe40003f05300 */
[----:B------:R-:W-:Y:S01]  /*0f30*/  SEL R9, R10, R7, !P1 ;  /* 0x000000070a097207 */ /* 0x000fe20004800000 */
[----:B------:R-:W-:Y:S01]  /*0f40*/  HFMA2 R7, -RZ, RZ, 0, 0 ;  /* 0x00000000ff077431 */ /* 0x000fe200000001ff */
[----:B------:R-:W-:Y:S01]  /*0f50*/  SEL R8, R11, R6, !P1 ;  /* 0x000000060b087207 */ /* 0x000fe20004800000 */
[----:B------:R-:W-:Y:S01]  /*0f60*/  IMAD.MOV.U32 R6, RZ, RZ, R0 ;  /* 0x000000ffff067224 */ /* 0x000fe200078e0000 */
[----:B------:R-:W-:-:S02]  /*0f70*/  SEL R9, R9, 0xffffffff, P0 ;  /* 0xffffffff09097807 */ /* 0x000fc40000000000 */
[----:B------:R-:W-:Y:S01]  /*0f80*/  SEL R8, R8, 0xffffffff, P0 ;  /* 0xffffffff08087807 */ /* 0x000fe20000000000 */
[----:B------:R-:W-:Y:S06]  /*0f90*/  RET.REL.NODEC R6 `(_Z13gather_kernelI6__halfEvPKT_PKlPS1_lllll) ;  /* 0xfffffff006187950 */ /* 0x000fec0003c3ffff */
        .weak           $__internal_1_$__cuda_sm20_rem_s64
        .type           $__internal_1_$__cuda_sm20_rem_s64,@function
        .size           $__internal_1_$__cuda_sm20_rem_s64,(.L_x_17 - $__internal_1_$__cuda_sm20_rem_s64)
$__internal_1_$__cuda_sm20_rem_s64:
[----:B------:R-:W0:Y:S02]  /*0fa0*/  LDCU.64 UR6, c[0x0][0x3a8] ;  /* 0x00007500ff0677ac */ /* 0x000e240008000a00 */
[----:B0-----:R-:W-:Y:S02]  /*0fb0*/  UIADD3 UR4, UP1, UPT, URZ, -UR6, URZ ;  /* 0x80000006ff047290 */ /* 0x001fe4000ff3e0ff */
[----:B------:R-:W-:Y:S02]  /*0fc0*/  UISETP.GE.AND UP0, UPT, UR7, URZ, UPT ;  /* 0x000000ff0700728c */ /* 0x000fe4000bf06270 */
[----:B------:R-:W-:Y:S02]  /*0fd0*/  UIADD3.X UR5, UPT, UPT, URZ, ~UR7, URZ, UP1, !UPT ;  /* 0x80000007ff057290 */ /* 0x000fe40008ffe4ff */
[----:B------:R-:W-:Y:S02]  /*0fe0*/  USEL UR4, UR4, UR6, !UP0 ;  /* 0x0000000604047287 */ /* 0x000fe4000c000000 */
[----:B------:R-:W-:-:S09]  /*0ff0*/  USEL UR5, UR5, UR7, !UP0 ;  /* 0x0000000705057287 */ /* 0x000fd2000c000000 */
[----:B------:R-:W0:Y:S08]  /*1000*/  I2F.U64.RP R12, UR4 ;  /* 0x00000004000c7d12 */ /* 0x000e300008309000 */
[----:B0-----:R-:W0:Y:S02]  /*1010*/  MUFU.RCP R12, R12 ;  /* 0x0000000c000c7308 */ /* 0x001e240000001000 */
[----:B0-----:R-:W-:-:S06]  /*1020*/  VIADD R8, R12, 0x1ffffffe ;  /* 0x1ffffffe0c087836 */ /* 0x001fcc0000000000 */
[----:B------:R-:W0:Y:S02]  /*1030*/  F2I.U64.TRUNC R8, R8 ;  /* 0x0000000800087311 */ /* 0x000e24000020d800 */
[----:B0-----:R-:W-:-:S04]  /*1040*/  IMAD.WIDE.U32 R10, R8, UR4, RZ ;  /* 0x00000004080a7c25 */ /* 0x001fc8000f8e00ff */
[----:B------:R-:W-:Y:S01]  /*1050*/  IMAD R11, R8, UR5, R11 ;  /* 0x00000005080b7c24 */ /* 0x000fe2000f8e020b */
[----:B------:R-:W-:-:S03]  /*1060*/  IADD3 R13, P0, PT, RZ, -R10, RZ ;  /* 0x8000000aff0d7210 */ /* 0x000fc60007f1e0ff */
[----:B------:R-:W-:Y:S02]  /*1070*/  IMAD R11, R9, UR4, R11 ;  /* 0x00000004090b7c24 */ /* 0x000fe4000f8e020b */
[----:B------:R-:W-:-:S03]  /*1080*/  IMAD.HI.U32 R10, R8, R13, RZ ;  /* 0x0000000d080a7227 */ /* 0x000fc600078e00ff */
[----:B------:R-:W-:Y:S01]  /*1090*/  IADD3.X R15, PT, PT, RZ, ~R11, RZ, P0, !PT ;  /* 0x8000000bff0f7210 */ /* 0x000fe200007fe4ff */
[----:B------:R-:W-:-:S04]  /*10a0*/  IMAD.MOV.U32 R11, RZ, RZ, R8 ;  /* 0x000000ffff0b7224 */ /* 0x000fc800078e0008 */
[----:B------:R-:W-:-:S04]  /*10b0*/  IMAD.WIDE.U32 R10, P0, R8, R15, R10 ;  /* 0x0000000f080a7225 */ /* 0x000fc8000780000a */
[C---:B------:R-:W-:Y:S02]  /*10c0*/  IMAD R17, R9.reuse, R15, RZ ;  /* 0x0000000f09117224 */ /* 0x040fe400078e02ff */
[----:B------:R-:W-:-:S04]  /*10d0*/  IMAD.HI.U32 R10, P1, R9, R13, R10 ;  /* 0x0000000d090a7227 */ /* 0x000fc8000782000a */
[----:B------:R-:W-:Y:S01]  /*10e0*/  IMAD.HI.U32 R15, R9, R15, RZ ;  /* 0x0000000f090f7227 */ /* 0x000fe200078e00ff */
[----:B------:R-:W-:-:S04]  /*10f0*/  IADD3 R11, P2, PT, R17, R10, RZ ;  /* 0x0000000a110b7210 */ /* 0x000fc80007f5e0ff */
[----:B------:R-:W-:Y:S01]  /*1100*/  IADD3.X R10, PT, PT, R15, R9, RZ, P0, !PT ;  /* 0x000000090f0a7210 */ /* 0x000fe200007fe4ff */
[----:B------:R-:W-:-:S03]  /*1110*/  IMAD.WIDE.U32 R8, R11, UR4, RZ ;  /* 0x000000040b087c25 */ /* 0x000fc6000f8e00ff */
[----:B------:R-:W-:Y:S01]  /*1120*/  IADD3.X R13, PT, PT, RZ, RZ, R10, P2, P1 ;  /* 0x000000ffff0d7210 */ /* 0x000fe200017e240a */
[----:B------:R-:W-:Y:S01]  /*1130*/  IMAD R10, R11, UR5, R9 ;  /* 0x000000050b0a7c24 */ /* 0x000fe2000f8e0209 */
[----:B------:R-:W-:-:S03]  /*1140*/  IADD3 R9, P0, PT, RZ, -R8, RZ ;  /* 0x80000008ff097210 */ /* 0x000fc60007f1e0ff */
[----:B------:R-:W-:Y:S02]  /*1150*/  IMAD R8, R13, UR4, R10 ;  /* 0x000000040d087c24 */ /* 0x000fe4000f8e020a */
[----:B------:R-:W-:-:S04]  /*1160*/  IMAD.HI.U32 R10, R11, R9, RZ ;  /* 0x000000090b0a7227 */ /* 0x000fc800078e00ff */
[----:B------:R-:W-:-:S04]  /*1170*/  IMAD.X R8, RZ, RZ, ~R8, P0 ;  /* 0x000000ffff087224 */ /* 0x000fc800000e0e08 */
[----:B------:R-:W-:-:S04]  /*1180*/  IMAD.WIDE.U32 R10, P0, R11, R8, R10 ;  /* 0x000000080b0a7225 */ /* 0x000fc8000780000a */
[C---:B------:R-:W-:Y:S02]  /*1190*/  IMAD R12, R13.reuse, R8, RZ ;  /* 0x000000080d0c7224 */ /* 0x040fe400078e02ff */
[----:B------:R-:W-:-:S04]  /*11a0*/  IMAD.HI.U32 R11, P1, R13, R9, R10 ;  /* 0x000000090d0b7227 */ /* 0x000fc8000782000a */
[----:B------:R-:W-:Y:S01]  /*11b0*/  IMAD.HI.U32 R10, R13, R8, RZ ;  /* 0x000000080d0a7227 */ /* 0x000fe200078e00ff */
[----:B------:R-:W-:-:S03]  /*11c0*/  IADD3 R11, P2, PT, R12, R11, RZ ;  /* 0x0000000b0c0b7210 */ /* 0x000fc60007f5e0ff */
[----:B------:R-:W-:Y:S01]  /*11d0*/  IMAD.MOV.U32 R9, RZ, RZ, RZ ;  /* 0x000000ffff097224 */ /* 0x000fe200078e00ff */
[----:B------:R-:W-:Y:S01]  /*11e0*/  IADD3.X R13, PT, PT, R10, R13, RZ, P0, !PT ;  /* 0x0000000d0a0d7210 */ /* 0x000fe200007fe4ff */
[----:B------:R-:W-:-:S03]  /*11f0*/  IMAD.HI.U32 R8, R11, R2, RZ ;  /* 0x000000020b087227 */ /* 0x000fc600078e00ff */
[----:B------:R-:W-:Y:S01]  /*1200*/  IADD3.X R13, PT, PT, RZ, RZ, R13, P2, P1 ;  /* 0x000000ffff0d7210 */ /* 0x000fe200017e240d */
[----:B------:R-:W-:-:S04]  /*1210*/  IMAD.WIDE.U32 R8, RZ, R11, R8 ;  /* 0x0000000bff087225 */ /* 0x000fc800078e0008 */
[----:B------:R-:W-:-:S05]  /*1220*/  IMAD.HI.U32 R8, P0, R13, R2, R8 ;  /* 0x000000020d087227 */ /* 0x000fca0007800008 */
[----:B------:R-:W-:Y:S02]  /*1230*/  IADD3 R11, P1, PT, RZ, R8, RZ ;  /* 0x00000008ff0b7210 */ /* 0x000fe40007f3e0ff */
[----:B------:R-:W-:-:S03]  /*1240*/  IADD3.X R10, PT, PT, RZ, RZ, RZ, P0, !PT ;  /* 0x000000ffff0a7210 */ /* 0x000fc600007fe4ff */
[----:B------:R-:W-:-:S04]  /*1250*/  IMAD.WIDE.U32 R8, R11, UR4, RZ ;  /* 0x000000040b087c25 */ /* 0x000fc8000f8e00ff */
[----:B------:R-:W-:Y:S01]  /*1260*/  IMAD.X R10, RZ, RZ, R10, P1 ;  /* 0x000000ffff0a7224 */ /* 0x000fe200008e060a */
[----:B------:R-:W-:Y:S01]  /*1270*/  IADD3 R12, P1, PT, -R8, R2, RZ ;  /* 0x00000002080c7210 */ /* 0x000fe20007f3e1ff */
[----:B------:R-:W-:-:S03]  /*1280*/  IMAD R11, R11, UR5, R9 ;  /* 0x000000050b0b7c24 */ /* 0x000fc6000f8e0209 */
[----:B------:R-:W-:Y:S01]  /*1290*/  ISETP.GE.U32.AND P0, PT, R12, UR4, PT ;  /* 0x000000040c007c0c */ /* 0x000fe2000bf06070 */
[----:B------:R-:W-:-:S05]  /*12a0*/  IMAD R10, R10, UR4, R11 ;  /* 0x000000040a0a7c24 */ /* 0x000fca000f8e020b */
[----:B------:R-:W-:Y:S02]  /*12b0*/  IADD3.X R11, PT, PT, RZ, ~R10, RZ, P1, !PT ;  /* 0x8000000aff0b7210 */ /* 0x000fe40000ffe4ff */
[----:B------:R-:W-:Y:S02]  /*12c0*/  IADD3 R9, P1, PT, R12, -UR4, RZ ;  /* 0x800000040c097c10 */ /* 0x000fe4000ff3e0ff */
[C---:B------:R-:W-:Y:S02]  /*12d0*/  ISETP.GE.U32.AND.EX P0, PT, R11.reuse, UR5, PT, P0 ;  /* 0x000000050b007c0c */ /* 0x040fe4000bf06100 */
[----:B------:R-:W-:Y:S02]  /*12e0*/  IADD3.X R8, PT, PT, R11, ~UR5, RZ, P1, !PT ;  /* 0x800000050b087c10 */ /* 0x000fe40008ffe4ff */
[----:B------:R-:W-:Y:S02]  /*12f0*/  SEL R9, R9, R12, P0 ;  /* 0x0000000c09097207 */ /* 0x000fe40000000000 */
[----:B------:R-:W-:-:S02]  /*1300*/  SEL R8, R8, R11, P0 ;  /* 0x0000000b08087207 */ /* 0x000fc40000000000 */
[C---:B------:R-:W-:Y:S02]  /*1310*/  ISETP.GE.U32.AND P0, PT, R9.reuse, UR4, PT ;  /* 0x0000000409007c0c */ /* 0x040fe4000bf06070 */
[----:B------:R-:W-:Y:S02]  /*1320*/  IADD3 R10, P2, PT, R9, -UR4, RZ ;  /* 0x80000004090a7c10 */ /* 0x000fe4000ff5e0ff */
[C---:B------:R-:W-:Y:S02]  /*1330*/  ISETP.GE.U32.AND.EX P0, PT, R8.reuse, UR5, PT, P0 ;  /* 0x0000000508007c0c */ /* 0x040fe4000bf06100 */
[----:B------:R-:W-:Y:S02]  /*1340*/  IADD3.X R11, PT, PT, R8, ~UR5, RZ, P2, !PT ;  /* 0x80000005080b7c10 */ /* 0x000fe400097fe4ff */
[----:B------:R-:W-:Y:S02]  /*1350*/  ISETP.NE.U32.AND P1, PT, RZ, UR6, PT ;  /* 0x00000006ff007c0c */ /* 0x000fe4000bf25070 */
[----:B------:R-:W-:-:S02]  /*1360*/  SEL R10, R10, R9, P0 ;  /* 0x000000090a0a7207 */ /* 0x000fc40000000000 */
[----:B------:R-:W-:Y:S01]  /*1370*/  SEL R11, R11, R8, P0 ;  /* 0x000000080b0b7207 */ /* 0x000fe20000000000 */
[----:B------:R-:W-:Y:S01]  /*1380*/  IMAD.MOV.U32 R8, RZ, RZ, R0 ;  /* 0x000000ffff087224 */ /* 0x000fe200078e0000 */
[----:B------:R-:W-:Y:S02]  /*1390*/  MOV R9, 0x0 ;  /* 0x0000000000097802 */ /* 0x000fe40000000f00 */
[----:B------:R-:W-:-:S04]  /*13a0*/  ISETP.NE.AND.EX P1, PT, RZ, UR7, PT, P1 ;  /* 0x00000007ff007c0c */ /* 0x000fc8000bf25310 */
[----:B------:R-:W-:Y:S02]  /*13b0*/  SEL R10, R10, 0xffffffff, P1 ;  /* 0xffffffff0a0a7807 */ /* 0x000fe40000800000 */
[----:B------:R-:W-:Y:S01]  /*13c0*/  SEL R11, R11, 0xffffffff, P1 ;  /* 0xffffffff0b0b7807 */ /* 0x000fe20000800000 */
[----:B------:R-:W-:Y:S06]  /*13d0*/  RET.REL.NODEC R8 `(_Z13gather_kernelI6__halfEvPKT_PKlPS1_lllll) ;  /* 0xffffffec08087950 */ /* 0x000fec0003c3ffff */
.L_x_7:
[----:B------:R-:W-:-:S00]  /*13e0*/  BRA `(.L_x_7) ;  /* 0xfffffffc00fc7947 */ /* 0x000fc0000383ffff */
[----:B------:R-:W-:-:S00]  /*13f0*/  NOP ;  /* 0x0000000000007918 */ /* 0x000fc00000000000 */
        /* <DEDUP_REMOVED lines=8> */
.L_x_17:


//--------------------- .text._Z13gather_kernelIfEvPKT_PKlPS0_lllll --------------------------
	.section	.text._Z13gather_kernelIfEvPKT_PKlPS0_lllll,"ax",@progbits
	.align	128
        .global         _Z13gather_kernelIfEvPKT_PKlPS0_lllll
        .type           _Z13gather_kernelIfEvPKT_PKlPS0_lllll,@function
        .size           _Z13gather_kernelIfEvPKT_PKlPS0_lllll,(.L_x_19 - _Z13gather_kernelIfEvPKT_PKlPS0_lllll)
        .other          _Z13gather_kernelIfEvPKT_PKlPS0_lllll,@"STO_CUDA_ENTRY STV_DEFAULT"
_Z13gather_kernelIfEvPKT_PKlPS0_lllll:
.text._Z13gather_kernelIfEvPKT_PKlPS0_lllll:
        /* <DEDUP_REMOVED lines=49> */
.L_x_8:
[----:B------:R-:W-:Y:S02]  /*0310*/  HFMA2 R9, -RZ, RZ, 0, 0 ;  /* 0x00000000ff097431 */ /* 0x000fe400000001ff */
[----:B------:R-:W-:Y:S01]  /*0320*/  IMAD.U32 R11, RZ, RZ, UR5 ;  /* 0x00000005ff0b7e24 */ /* 0x000fe2000f8e00ff */
[----:B------:R-:W-:Y:S01]  /*0330*/  MOV R10, UR4 ;  /* 0x00000004000a7c02 */ /* 0x000fe20008000f00 */
[----:B------:R-:W-:Y:S01]  /*0340*/  IMAD.MOV.U32 R11, RZ, RZ, R2 ;  /* 0x000000ffff0b7224 */ /* 0x000fe200078e0002 */
[----:B------:R-:W-:Y:S01]  /*0350*/  MOV R0, 0x380 ;  /* 0x0000038000007802 */ /* 0x000fe20000000f00 */
[----:B------:R-:W-:-:S07]  /*0360*/  IMAD.U32 R8, RZ, RZ, UR6 ;  /* 0x00000006ff087e24 */ /* 0x000fce000f8e00ff */
[----:B------:R-:W-:Y:S05]  /*0370*/  CALL.REL.NOINC `($__internal_2_$__cuda_sm20_div_s64) ;  /* 0x0000000400b87944 */ /* 0x000fea0003c00000 */
        /* <DEDUP_REMOVED lines=10> */
.L_x_9:
        /* <DEDUP_REMOVED lines=26> */
.L_x_11:
[----:B------:R-:W0:Y:S01]  /*05c0*/  LDCU.64 UR4, c[0x0][0x3a8] ;  /* 0x00007500ff0477ac */ /* 0x000e220008000a00 */
[----:B------:R-:W-:Y:S02]  /*05d0*/  MOV R9, R0 ;  /* 0x0000000000097202 */ /* 0x000fe40000000f00 */
[----:B------:R-:W-:Y:S01]  /*05e0*/  MOV R0, 0x620 ;  /* 0x0000062000007802 */ /* 0x000fe20000000f00 */
[----:B0-----:R-:W-:Y:S02]  /*05f0*/  IMAD.U32 R10, RZ, RZ, UR4 ;  /* 0x00000004ff0a7e24 */ /* 0x001fe4000f8e00ff */
[----:B------:R-:W-:-:S07]  /*0600*/  IMAD.U32 R8, RZ, RZ, UR5 ;  /* 0x00000005ff087e24 */ /* 0x000fce000f8e00ff */
[----:B------:R-:W-:Y:S05]  /*0610*/  CALL.REL.NOINC `($__internal_2_$__cuda_sm20_div_s64) ;  /* 0x0000000400107944 */ /* 0x000fea0003c00000 */
[----:B------:R-:W-:Y:S02]  /*0620*/  IMAD.MOV.U32 R6, RZ, RZ, R8 ;  /* 0x000000ffff067224 */ /* 0x000fe400078e0008 */
[----:B------:R-:W-:-:S07]  /*0630*/  IMAD.MOV.U32 R7, RZ, RZ, R9 ;  /* 0x000000ffff077224 */ /* 0x000fce00078e0009 */
.L_x_12:
[----:B------:R-:W-:Y:S05]  /*0640*/  BSYNC.RECONVERGENT B0 ;  /* 0x0000000000007941 */ /* 0x000fea0003800200 */
.L_x_10:
        /* <DEDUP_REMOVED lines=23> */
.L_x_13:
[----:B------:R-:W-:-:S07]  /*07c0*/  MOV R0, 0x7e0 ;  /* 0x000007e000007802 */ /* 0x000fce0000000f00 */
[----:B------:R-:W-:Y:S05]  /*07d0*/  CALL.REL.NOINC `($__internal_3_$__cuda_sm20_rem_s64) ;  /* 0x0000000400f07944 */ /* 0x000fea0003c00000 */
[----:B------:R-:W-:Y:S02]  /*07e0*/  IMAD.MOV.U32 R8, RZ, RZ, R10 ;  /* 0x000000ffff087224 */ /* 0x000fe400078e000a */
[----:B------:R-:W-:-:S07]  /*07f0*/  IMAD.MOV.U32 R9, RZ, RZ, R11 ;  /* 0x000000ffff097224 */ /* 0x000fce00078e000b */
.L_x_14:
        /* <DEDUP_REMOVED lines=33> */
[----:B------:R-:W2:Y:S01]  /*0a10*/  LDG.E R5, desc[UR4][R4.64] ;  /* 0x0000000404057981 */ /* 0x000ea2000c1e1900 */
[----:B0-----:R-:W-:-:S04]  /*0a20*/  LEA R6, P0, R2, UR6, 0x2 ;  /* 0x0000000602067c11 */ /* 0x001fc8000f8010ff */
[----:B------:R-:W-:-:S05]  /*0a30*/  LEA.HI.X R7, R2, UR7, RZ, 0x2, P0 ;  /* 0x0000000702077c11 */ /* 0x000fca00080f14ff */
[----:B--2---:R-:W-:Y:S01]  /*0a40*/  STG.E desc[UR4][R6.64], R5 ;  /* 0x0000000506007986 */ /* 0x004fe2000c101904 */
[----:B------:R-:W-:Y:S05]  /*0a50*/  EXIT ;  /* 0x000000000000794d */ /* 0x000fea0003800000 */
        .weak           $__internal_2_$__cuda_sm20_div_s64
        .type           $__internal_2_$__cuda_sm20_div_s64,@function
        .size           $__internal_2_$__cuda_sm20_div_s64,($__internal_3_$__cuda_sm20_rem_s64 - $__internal_2_$__cuda_sm20_div_s64)
$__internal_2_$__cuda_sm20_div_s64:
        /* <DEDUP_REMOVED lines=83> */
[----:B------:R-:W-:Y:S06]  /*0f90*/  RET.REL.NODEC R6 `(_Z13gather_kernelIfEvPKT_PKlPS0_lllll) ;  /* 0xfffffff006187950 */ /* 0x000fec0003c3ffff */
        .weak           $__internal_3_$__cuda_sm20_rem_s64
        .type           $__internal_3_$__cuda_sm20_rem_s64,@function
        .size           $__internal_3_$__cuda_sm20_rem_s64,(.L_x_19 - $__internal_3_$__cuda_sm20_rem_s64)
$__internal_3_$__cuda_sm20_rem_s64:
        /* <DEDUP_REMOVED lines=67> */
[----:B------:R-:W-:Y:S06]  /*13d0*/  RET.REL.NODEC R8 `(_Z13gather_kernelIfEvPKT_PKlPS0_lllll) ;  /* 0xffffffec08087950 */ /* 0x000fec0003c3ffff */
.L_x_15:
        /* <DEDUP_REMOVED lines=10> */
.L_x_19:


//--------------------- .nv.shared.reserved.0     --------------------------
	.section	.nv.shared.reserved.0,"aw",@nobits
	.weak		__nv_reservedSMEM_offset_0_alias
	.size		__nv_reservedSMEM_offset_0_alias, 0, 64
	.other		__nv_reservedSMEM_offset_0_alias,@"STO_CUDA_RESERVED_SHARED STV_DEFAULT"
__nv_reservedSMEM_offset_0_alias:
	.zero		0
	.zero		64


//--------------------- .nv.constant0._Z13gather_kernelI6__halfEvPKT_PKlPS1_lllll --------------------------
	.section	.nv.constant0._Z13gather_kernelI6__halfEvPKT_PKlPS1_lllll,"a",@progbits
	.sectionflags	@""
	.align	4
.nv.constant0._Z13gather_kernelI6__halfEvPKT_PKlPS1_lllll:
	.zero		960


//--------------------- .nv.constant0._Z13gather_kernelIfEvPKT_PKlPS0_lllll --------------------------
	.section	.nv.constant0._Z13gather_kernelIfEvPKT_PKlPS0_lllll,"a",@progbits
	.sectionflags	@""
	.align	4
.nv.constant0._Z13gather_kernelIfEvPKT_PKlPS0_lllll:
	.zero		960


//--------------------- SYMBOLS --------------------------

	.type		.nv.reservedSmem.offset0,@object
	.size		.nv.reservedSmem.offset0,0x4
